//
// Generated by NVIDIA NVVM Compiler
//
// Compiler Build ID: CL-36424714
// Cuda compilation tools, release 13.0, V13.0.88
// Based on NVVM 20.0.0
//

.version 9.0
.target sm_100
.address_size 64

	// .globl	_Z13transpose_gpuPdPKdi
// _ZZ17transpose_gpu_optPdPKdiE3tmp has been demoted

.visible .entry _Z13transpose_gpuPdPKdi(
	.param .u64 .ptr .align 1 _Z13transpose_gpuPdPKdi_param_0,
	.param .u64 .ptr .align 1 _Z13transpose_gpuPdPKdi_param_1,
	.param .u32 _Z13transpose_gpuPdPKdi_param_2
)
{
	.reg .pred 	%p<5>;
	.reg .b32 	%r<90>;
	.reg .b64 	%rd<23>;
	.reg .b64 	%fd<6>;

	ld.param.u64 	%rd3, [_Z13transpose_gpuPdPKdi_param_0];
	ld.param.u64 	%rd4, [_Z13transpose_gpuPdPKdi_param_1];
	ld.param.u32 	%r42, [_Z13transpose_gpuPdPKdi_param_2];
	cvta.to.global.u64 	%rd1, %rd3;
	cvta.to.global.u64 	%rd2, %rd4;
	mov.u32 	%r44, %ctaid.x;
	shl.b32 	%r1, %r44, 5;
	mov.u32 	%r2, %tid.x;
	add.s32 	%r45, %r1, %r2;
	mov.u32 	%r46, %ctaid.y;
	shl.b32 	%r3, %r46, 5;
	mov.u32 	%r4, %tid.y;
	mov.u32 	%r5, %nctaid.x;
	mul.lo.s32 	%r47, %r5, %r45;
	shl.b32 	%r6, %r47, 5;
	max.s32 	%r48, %r42, 32;
	add.s32 	%r49, %r48, -1;
	div.u32 	%r50, %r49, %r42;
	add.s32 	%r7, %r50, 1;
	and.b32  	%r8, %r7, 3;
	setp.lt.u32 	%p1, %r50, 3;
	mov.b32 	%r86, 0;
	@%p1 bra 	$L__BB0_3;
	add.s32 	%r52, %r3, %r4;
	and.b32  	%r53, %r7, -4;
	shl.b32 	%r9, %r42, 2;
	add.s32 	%r54, %r4, %r42;
	add.s32 	%r55, %r54, %r3;
	mul.lo.s32 	%r56, %r5, %r55;
	shl.b32 	%r57, %r56, 5;
	add.s32 	%r58, %r2, %r57;
	add.s32 	%r84, %r58, %r1;
	mul.lo.s32 	%r59, %r5, %r42;
	shl.b32 	%r11, %r59, 7;
	shl.b32 	%r60, %r42, 1;
	add.s32 	%r61, %r52, %r60;
	mul.lo.s32 	%r62, %r5, %r61;
	shl.b32 	%r63, %r62, 5;
	add.s32 	%r64, %r2, %r63;
	add.s32 	%r83, %r64, %r1;
	mad.lo.s32 	%r65, %r42, 3, %r52;
	mul.lo.s32 	%r66, %r5, %r65;
	shl.b32 	%r67, %r66, 5;
	add.s32 	%r68, %r2, %r67;
	add.s32 	%r82, %r68, %r1;
	add.s32 	%r69, %r4, %r6;
	add.s32 	%r81, %r69, %r3;
	mul.lo.s32 	%r70, %r5, %r52;
	shl.b32 	%r71, %r70, 5;
	add.s32 	%r72, %r2, %r71;
	add.s32 	%r80, %r72, %r1;
	neg.s32 	%r79, %r53;
	mov.b32 	%r86, 0;
	mul.wide.s32 	%rd11, %r42, 8;
$L__BB0_2:
	mul.wide.s32 	%rd5, %r80, 8;
	add.s64 	%rd6, %rd2, %rd5;
	ld.global.f64 	%fd1, [%rd6];
	mul.wide.s32 	%rd7, %r81, 8;
	add.s64 	%rd8, %rd1, %rd7;
	st.global.f64 	[%rd8], %fd1;
	mul.wide.s32 	%rd9, %r84, 8;
	add.s64 	%rd10, %rd2, %rd9;
	ld.global.f64 	%fd2, [%rd10];
	add.s64 	%rd12, %rd8, %rd11;
	st.global.f64 	[%rd12], %fd2;
	mul.wide.s32 	%rd13, %r83, 8;
	add.s64 	%rd14, %rd2, %rd13;
	ld.global.f64 	%fd3, [%rd14];
	add.s64 	%rd15, %rd12, %rd11;
	st.global.f64 	[%rd15], %fd3;
	mul.wide.s32 	%rd16, %r82, 8;
	add.s64 	%rd17, %rd2, %rd16;
	ld.global.f64 	%fd4, [%rd17];
	add.s64 	%rd18, %rd15, %rd11;
	st.global.f64 	[%rd18], %fd4;
	add.s32 	%r86, %r86, %r9;
	add.s32 	%r84, %r84, %r11;
	add.s32 	%r83, %r83, %r11;
	add.s32 	%r82, %r82, %r11;
	add.s32 	%r81, %r81, %r9;
	add.s32 	%r80, %r80, %r11;
	add.s32 	%r79, %r79, 4;
	setp.ne.s32 	%p2, %r79, 0;
	@%p2 bra 	$L__BB0_2;
$L__BB0_3:
	setp.eq.s32 	%p3, %r8, 0;
	@%p3 bra 	$L__BB0_6;
	add.s32 	%r73, %r4, %r86;
	add.s32 	%r74, %r73, %r3;
	add.s32 	%r89, %r74, %r6;
	mul.lo.s32 	%r75, %r5, %r74;
	shl.b32 	%r76, %r75, 5;
	add.s32 	%r77, %r2, %r76;
	add.s32 	%r88, %r77, %r1;
	mul.lo.s32 	%r78, %r5, %r42;
	shl.b32 	%r34, %r78, 5;
	neg.s32 	%r87, %r8;
$L__BB0_5:
	.pragma "nounroll";
	mul.wide.s32 	%rd19, %r89, 8;
	add.s64 	%rd20, %rd1, %rd19;
	mul.wide.s32 	%rd21, %r88, 8;
	add.s64 	%rd22, %rd2, %rd21;
	ld.global.f64 	%fd5, [%rd22];
	st.global.f64 	[%rd20], %fd5;
	add.s32 	%r89, %r89, %r42;
	add.s32 	%r88, %r88, %r34;
	add.s32 	%r87, %r87, 1;
	setp.ne.s32 	%p4, %r87, 0;
	@%p4 bra 	$L__BB0_5;
$L__BB0_6:
	ret;

}
	// .globl	_Z17transpose_gpu_optPdPKdi
.visible .entry _Z17transpose_gpu_optPdPKdi(
	.param .u64 .ptr .align 1 _Z17transpose_gpu_optPdPKdi_param_0,
	.param .u64 .ptr .align 1 _Z17transpose_gpu_optPdPKdi_param_1,
	.param .u32 _Z17transpose_gpu_optPdPKdi_param_2
)
{
	.reg .pred 	%p<9>;
	.reg .b32 	%r<170>;
	.reg .b64 	%rd<25>;
	.reg .b64 	%fd<11>;
	// demoted variable
	.shared .align 8 .b8 _ZZ17transpose_gpu_optPdPKdiE3tmp[8192];
	ld.param.u64 	%rd3, [_Z17transpose_gpu_optPdPKdi_param_0];
	ld.param.u64 	%rd4, [_Z17transpose_gpu_optPdPKdi_param_1];
	ld.param.u32 	%r87, [_Z17transpose_gpu_optPdPKdi_param_2];
	cvta.to.global.u64 	%rd1, %rd4;
	cvta.to.global.u64 	%rd2, %rd3;
	mov.u32 	%r89, %ctaid.x;
	shl.b32 	%r1, %r89, 5;
	mov.u32 	%r2, %tid.x;
	mov.u32 	%r90, %ctaid.y;
	mov.u32 	%r3, %tid.y;
	shl.b32 	%r4, %r90, 18;
	shl.b32 	%r5, %r3, 13;
	shl.b32 	%r6, %r90, 5;
	shl.b32 	%r7, %r89, 18;
	max.s32 	%r91, %r87, 32;
	add.s32 	%r92, %r91, -1;
	div.u32 	%r8, %r92, %r87;
	add.s32 	%r9, %r8, 1;
	and.b32  	%r10, %r9, 3;
	setp.lt.u32 	%p1, %r8, 3;
	mov.b32 	%r155, 0;
	@%p1 bra 	$L__BB1_3;
	and.b32  	%r94, %r9, -4;
	shl.b32 	%r11, %r87, 2;
	add.s32 	%r95, %r2, %r4;
	add.s32 	%r96, %r95, %r5;
	mad.lo.s32 	%r97, %r87, 24576, %r96;
	add.s32 	%r153, %r97, %r1;
	shl.b32 	%r13, %r87, 15;
	shl.b32 	%r98, %r87, 14;
	add.s32 	%r99, %r96, %r98;
	add.s32 	%r152, %r99, %r1;
	shl.b32 	%r100, %r87, 13;
	add.s32 	%r101, %r96, %r100;
	add.s32 	%r151, %r101, %r1;
	shl.b32 	%r16, %r87, 8;
	shl.b32 	%r102, %r3, 8;
	shl.b32 	%r103, %r2, 3;
	add.s32 	%r104, %r102, %r103;
	mov.u32 	%r105, _ZZ17transpose_gpu_optPdPKdiE3tmp;
	add.s32 	%r150, %r105, %r104;
	shl.b32 	%r18, %r87, 10;
	shl.b32 	%r19, %r87, 9;
	mul.lo.s32 	%r20, %r87, 768;
	neg.s32 	%r148, %r94;
	add.s32 	%r106, %r1, %r2;
	add.s32 	%r107, %r106, %r5;
	add.s32 	%r149, %r107, %r4;
	mov.b32 	%r155, 0;
$L__BB1_2:
	mul.wide.s32 	%rd5, %r149, 8;
	add.s64 	%rd6, %rd1, %rd5;
	ld.global.f64 	%fd1, [%rd6];
	st.shared.f64 	[%r150], %fd1;
	mul.wide.s32 	%rd7, %r151, 8;
	add.s64 	%rd8, %rd1, %rd7;
	ld.global.f64 	%fd2, [%rd8];
	add.s32 	%r108, %r150, %r16;
	st.shared.f64 	[%r108], %fd2;
	mul.wide.s32 	%rd9, %r152, 8;
	add.s64 	%rd10, %rd1, %rd9;
	ld.global.f64 	%fd3, [%rd10];
	add.s32 	%r109, %r150, %r19;
	st.shared.f64 	[%r109], %fd3;
	mul.wide.s32 	%rd11, %r153, 8;
	add.s64 	%rd12, %rd1, %rd11;
	ld.global.f64 	%fd4, [%rd12];
	add.s32 	%r110, %r150, %r20;
	st.shared.f64 	[%r110], %fd4;
	add.s32 	%r155, %r155, %r11;
	add.s32 	%r153, %r153, %r13;
	add.s32 	%r152, %r152, %r13;
	add.s32 	%r151, %r151, %r13;
	add.s32 	%r150, %r150, %r18;
	add.s32 	%r149, %r149, %r13;
	add.s32 	%r148, %r148, 4;
	setp.ne.s32 	%p2, %r148, 0;
	@%p2 bra 	$L__BB1_2;
$L__BB1_3:
	setp.eq.s32 	%p3, %r10, 0;
	@%p3 bra 	$L__BB1_6;
	add.s32 	%r111, %r3, %r155;
	shl.b32 	%r112, %r111, 8;
	shl.b32 	%r113, %r2, 3;
	add.s32 	%r114, %r112, %r113;
	mov.u32 	%r115, _ZZ17transpose_gpu_optPdPKdiE3tmp;
	add.s32 	%r158, %r115, %r114;
	shl.b32 	%r39, %r87, 8;
	add.s32 	%r116, %r2, %r4;
	add.s32 	%r117, %r116, %r5;
	shl.b32 	%r118, %r155, 13;
	add.s32 	%r119, %r117, %r118;
	add.s32 	%r157, %r119, %r1;
	shl.b32 	%r41, %r87, 13;
	neg.s32 	%r156, %r10;
$L__BB1_5:
	.pragma "nounroll";
	mul.wide.s32 	%rd13, %r157, 8;
	add.s64 	%rd14, %rd1, %rd13;
	ld.global.f64 	%fd5, [%rd14];
	st.shared.f64 	[%r158], %fd5;
	add.s32 	%r158, %r158, %r39;
	add.s32 	%r157, %r157, %r41;
	add.s32 	%r156, %r156, 1;
	setp.ne.s32 	%p4, %r156, 0;
	@%p4 bra 	$L__BB1_5;
$L__BB1_6:
	setp.lt.u32 	%p5, %r8, 3;
	bar.sync 	0;
	mov.b32 	%r166, 0;
	@%p5 bra 	$L__BB1_9;
	and.b32  	%r122, %r9, -4;
	shl.b32 	%r49, %r87, 2;
	add.s32 	%r123, %r2, %r7;
	add.s32 	%r124, %r123, %r5;
	mad.lo.s32 	%r125, %r87, 24576, %r124;
	add.s32 	%r164, %r125, %r6;
	shl.b32 	%r51, %r87, 15;
	shl.b32 	%r126, %r87, 14;
	add.s32 	%r127, %r124, %r126;
	add.s32 	%r163, %r127, %r6;
	shl.b32 	%r128, %r87, 13;
	add.s32 	%r129, %r124, %r128;
	add.s32 	%r162, %r129, %r6;
	shl.b32 	%r54, %r87, 3;
	shl.b32 	%r130, %r2, 8;
	shl.b32 	%r131, %r3, 3;
	add.s32 	%r132, %r130, %r131;
	mov.u32 	%r133, _ZZ17transpose_gpu_optPdPKdiE3tmp;
	add.s32 	%r160, %r133, %r132;
	shl.b32 	%r56, %r87, 5;
	shl.b32 	%r57, %r87, 4;
	mul.lo.s32 	%r58, %r87, 24;
	neg.s32 	%r159, %r122;
	add.s32 	%r134, %r6, %r2;
	add.s32 	%r135, %r134, %r5;
	add.s32 	%r161, %r135, %r7;
	mov.b32 	%r166, 0;
$L__BB1_8:
	ld.shared.f64 	%fd6, [%r160];
	mul.wide.s32 	%rd15, %r161, 8;
	add.s64 	%rd16, %rd2, %rd15;
	st.global.f64 	[%rd16], %fd6;
	add.s32 	%r136, %r160, %r54;
	ld.shared.f64 	%fd7, [%r136];
	mul.wide.s32 	%rd17, %r162, 8;
	add.s64 	%rd18, %rd2, %rd17;
	st.global.f64 	[%rd18], %fd7;
	add.s32 	%r137, %r160, %r57;
	ld.shared.f64 	%fd8, [%r137];
	mul.wide.s32 	%rd19, %r163, 8;
	add.s64 	%rd20, %rd2, %rd19;
	st.global.f64 	[%rd20], %fd8;
	add.s32 	%r138, %r160, %r58;
	ld.shared.f64 	%fd9, [%r138];
	mul.wide.s32 	%rd21, %r164, 8;
	add.s64 	%rd22, %rd2, %rd21;
	st.global.f64 	[%rd22], %fd9;
	add.s32 	%r166, %r166, %r49;
	add.s32 	%r164, %r164, %r51;
	add.s32 	%r163, %r163, %r51;
	add.s32 	%r162, %r162, %r51;
	add.s32 	%r161, %r161, %r51;
	add.s32 	%r160, %r160, %r56;
	add.s32 	%r159, %r159, 4;
	setp.ne.s32 	%p6, %r159, 0;
	@%p6 bra 	$L__BB1_8;
$L__BB1_9:
	setp.eq.s32 	%p7, %r10, 0;
	@%p7 bra 	$L__BB1_12;
	add.s32 	%r139, %r2, %r7;
	add.s32 	%r140, %r139, %r5;
	shl.b32 	%r141, %r166, 13;
	add.s32 	%r142, %r140, %r141;
	add.s32 	%r169, %r142, %r6;
	shl.b32 	%r77, %r87, 13;
	shl.b32 	%r143, %r2, 8;
	add.s32 	%r144, %r3, %r166;
	shl.b32 	%r145, %r144, 3;
	add.s32 	%r146, %r143, %r145;
	mov.u32 	%r147, _ZZ17transpose_gpu_optPdPKdiE3tmp;
	add.s32 	%r168, %r147, %r146;
	shl.b32 	%r79, %r87, 3;
	neg.s32 	%r167, %r10;
$L__BB1_11:
	.pragma "nounroll";
	ld.shared.f64 	%fd10, [%r168];
	mul.wide.s32 	%rd23, %r169, 8;
	add.s64 	%rd24, %rd2, %rd23;
	st.global.f64 	[%rd24], %fd10;
	add.s32 	%r169, %r169, %r77;
	add.s32 	%r168, %r168, %r79;
	add.s32 	%r167, %r167, 1;
	setp.ne.s32 	%p8, %r167, 0;
	@%p8 bra 	$L__BB1_11;
$L__BB1_12:
	ret;

}


// ===== COMPILED SASS (sm_100) =====

	.target	sm_100

	.elftype	@"ET_EXEC"


//--------------------- .note.nv.tkinfo           --------------------------
	.section	.note.nv.tkinfo,"",@"SHT_NOTE"
	.sectionflags	@"SHF_NOTE_NV_TKINFO"
	.tkinfo
        /*0018*/ 	.word	0x00000002
        /*0030*/ 	.string	""
        /*0030*/ 	.string	"ptxas"
        /*0030*/ 	.string	"Cuda compilation tools, release 13.0, V13.0.88"
        /*0030*/ 	.string	"Build cuda_13.0.r13.0/compiler.36424714_0"
        /*0030*/ 	.string	"-arch sm_100 -m 64 "



//--------------------- .note.nv.cuinfo           --------------------------
	.section	.note.nv.cuinfo,"",@"SHT_NOTE"
	.sectionflags	@"SHF_NOTE_NV_CUINFO"
        /*0018*/ 	.short	0x0002
        /*001a*/ 	.short	0x0064
        /*001c*/ 	.short	0x0082
	.zero		2


//--------------------- .nv.info                  --------------------------
	.section	.nv.info,"",@"SHT_CUDA_INFO"
	.align	4


	//----- nvinfo : EIATTR_REGCOUNT
	.align		4
        /*0000*/ 	.byte	0x04, 0x2f
        /*0002*/ 	.short	(.L_1 - .L_0)
	.align		4
.L_0:
        /*0004*/ 	.word	index@(_Z13transpose_gpuPdPKdi)
        /*0008*/ 	.word	0x0000001e


	//----- nvinfo : EIATTR_FRAME_SIZE
	.align		4
.L_1:
        /*000c*/ 	.byte	0x04, 0x11
        /*000e*/ 	.short	(.L_3 - .L_2)
	.align		4
.L_2:
        /*0010*/ 	.word	index@(_Z13transpose_gpuPdPKdi)
        /*0014*/ 	.word	0x00000000


	//----- nvinfo : EIATTR_REGCOUNT
	.align		4
.L_3:
        /*0018*/ 	.byte	0x04, 0x2f
        /*001a*/ 	.short	(.L_5 - .L_4)
	.align		4
.L_4:
        /*001c*/ 	.word	index@(_Z17transpose_gpu_optPdPKdi)
        /*0020*/ 	.word	0x00000020


	//----- nvinfo : EIATTR_FRAME_SIZE
	.align		4
.L_5:
        /*0024*/ 	.byte	0x04, 0x11
        /*0026*/ 	.short	(.L_7 - .L_6)
	.align		4
.L_6:
        /*0028*/ 	.word	index@(_Z17transpose_gpu_optPdPKdi)
        /*002c*/ 	.word	0x00000000


	//----- nvinfo : EIATTR_MIN_STACK_SIZE
	.align		4
.L_7:
        /*0030*/ 	.byte	0x04, 0x12
        /*0032*/ 	.short	(.L_9 - .L_8)
	.align		4
.L_8:
        /*0034*/ 	.word	index@(_Z17transpose_gpu_optPdPKdi)
        /*0038*/ 	.word	0x00000000


	//----- nvinfo : EIATTR_MIN_STACK_SIZE
	.align		4
.L_9:
        /*003c*/ 	.byte	0x04, 0x12
        /*003e*/ 	.short	(.L_11 - .L_10)
	.align		4
.L_10:
        /*0040*/ 	.word	index@(_Z13transpose_gpuPdPKdi)
        /*0044*/ 	.word	0x00000000
.L_11:


//--------------------- .nv.compat                --------------------------
	.section	.nv.compat,"",@"SHT_CUDA_COMPAT_INFO"
	.align	4
        /*0000*/ 	.byte	0x02, 0x09, 0x00, 0x00, 0x02, 0x02, 0x01, 0x00, 0x02, 0x05, 0x05, 0x00, 0x03, 0x07, 0x01, 0x01
        /*0010*/ 	.byte	0x02, 0x03, 0x00, 0x00, 0x02, 0x06, 0x01, 0x00, 0x04, 0x0b, 0x08, 0x00, 0x09, 0x00, 0x00, 0x00
        /*0020*/ 	.byte	0x00, 0x00, 0x00, 0x00


//--------------------- .nv.info._Z17transpose_gpu_optPdPKdi --------------------------
	.section	.nv.info._Z17transpose_gpu_optPdPKdi,"",@"SHT_CUDA_INFO"
	.sectionflags	@""
	.align	4


	//----- nvinfo : EIATTR_CUDA_API_VERSION
	.align		4
        /*0000*/ 	.byte	0x04, 0x37
        /*0002*/ 	.short	(.L_13 - .L_12)
.L_12:
        /*0004*/ 	.word	0x00000082


	//----- nvinfo : EIATTR_KPARAM_INFO
	.align		4
.L_13:
        /*0008*/ 	.byte	0x04, 0x17
        /*000a*/ 	.short	(.L_15 - .L_14)
.L_14:
        /*000c*/ 	.word	0x00000000
        /*0010*/ 	.short	0x0002
        /*0012*/ 	.short	0x0010
        /*0014*/ 	.byte	0x00, 0xf0, 0x11, 0x00


	//----- nvinfo : EIATTR_KPARAM_INFO
	.align		4
.L_15:
        /*0018*/ 	.byte	0x04, 0x17
        /*001a*/ 	.short	(.L_17 - .L_16)
.L_16:
        /*001c*/ 	.word	0x00000000
        /*0020*/ 	.short	0x0001
        /*0022*/ 	.short	0x0008
        /*0024*/ 	.byte	0x00, 0xf5, 0x21, 0x00


	//----- nvinfo : EIATTR_KPARAM_INFO
	.align		4
.L_17:
        /*0028*/ 	.byte	0x04, 0x17
        /*002a*/ 	.short	(.L_19 - .L_18)
.L_18:
        /*002c*/ 	.word	0x00000000
        /*0030*/ 	.short	0x0000
        /*0032*/ 	.short	0x0000
        /*0034*/ 	.byte	0x00, 0xf5, 0x21, 0x00


	//----- nvinfo : EIATTR_SPARSE_MMA_MASK
	.align		4
.L_19:
        /*0038*/ 	.byte	0x03, 0x50
        /*003a*/ 	.short	0x0000


	//----- nvinfo : EIATTR_MAXREG_COUNT
	.align		4
        /*003c*/ 	.byte	0x03, 0x1b
        /*003e*/ 	.short	0x00ff


	//----- nvinfo : EIATTR_NUM_BARRIERS
	.align		4
        /*0040*/ 	.byte	0x02, 0x4c
        /*0042*/ 	.byte	0x01
	.zero		1


	//----- nvinfo : EIATTR_MERCURY_ISA_VERSION
	.align		4
        /*0044*/ 	.byte	0x03, 0x5f
        /*0046*/ 	.short	0x0101


	//----- nvinfo : EIATTR_VRC_CTA_INIT_COUNT
	.align		4
        /*0048*/ 	.byte	0x02, 0x4a
	.zero		1
	.zero		1


	//----- nvinfo : EIATTR_EXIT_INSTR_OFFSETS
	.align		4
        /*004c*/ 	.byte	0x04, 0x1c
        /*004e*/ 	.short	(.L_21 - .L_20)


	//   ....[0]....
.L_20:
        /*0050*/ 	.word	0x00001b30


	//   ....[1]....
        /*0054*/ 	.word	0x00001c80


	//----- nvinfo : EIATTR_CBANK_PARAM_SIZE
	.align		4
.L_21:
        /*0058*/ 	.byte	0x03, 0x19
        /*005a*/ 	.short	0x0014


	//----- nvinfo : EIATTR_PARAM_CBANK
	.align		4
        /*005c*/ 	.byte	0x04, 0x0a
        /*005e*/ 	.short	(.L_23 - .L_22)
	.align		4
.L_22:
        /*0060*/ 	.word	index@(.nv.constant0._Z17transpose_gpu_optPdPKdi)
        /*0064*/ 	.short	0x0380
        /*0066*/ 	.short	0x0014


	//----- nvinfo : EIATTR_SW_WAR
	.align		4
.L_23:
        /*0068*/ 	.byte	0x04, 0x36
        /*006a*/ 	.short	(.L_25 - .L_24)
.L_24:
        /*006c*/ 	.word	0x00000008
.L_25:


//--------------------- .nv.info._Z13transpose_gpuPdPKdi --------------------------
	.section	.nv.info._Z13transpose_gpuPdPKdi,"",@"SHT_CUDA_INFO"
	.sectionflags	@""
	.align	4


	//----- nvinfo : EIATTR_CUDA_API_VERSION
	.align		4
        /*0000*/ 	.byte	0x04, 0x37
        /*0002*/ 	.short	(.L_27 - .L_26)
.L_26:
        /*0004*/ 	.word	0x00000082


	//----- nvinfo : EIATTR_KPARAM_INFO
	.align		4
.L_27:
        /*0008*/ 	.byte	0x04, 0x17
        /*000a*/ 	.short	(.L_29 - .L_28)
.L_28:
        /*000c*/ 	.word	0x00000000
        /*0010*/ 	.short	0x0002
        /*0012*/ 	.short	0x0010
        /*0014*/ 	.byte	0x00, 0xf0, 0x11, 0x00


	//----- nvinfo : EIATTR_KPARAM_INFO
	.align		4
.L_29:
        /*0018*/ 	.byte	0x04, 0x17
        /*001a*/ 	.short	(.L_31 - .L_30)
.L_30:
        /*001c*/ 	.word	0x00000000
        /*0020*/ 	.short	0x0001
        /*0022*/ 	.short	0x0008
        /*0024*/ 	.byte	0x00, 0xf5, 0x21, 0x00


	//----- nvinfo : EIATTR_KPARAM_INFO
	.align		4
.L_31:
        /*0028*/ 	.byte	0x04, 0x17
        /*002a*/ 	.short	(.L_33 - .L_32)
.L_32:
        /*002c*/ 	.word	0x00000000
        /*0030*/ 	.short	0x0000
        /*0032*/ 	.short	0x0000
        /*0034*/ 	.byte	0x00, 0xf5, 0x21, 0x00


	//----- nvinfo : EIATTR_SPARSE_MMA_MASK
	.align		4
.L_33:
        /*0038*/ 	.byte	0x03, 0x50
        /*003a*/ 	.short	0x0000


	//----- nvinfo : EIATTR_MAXREG_COUNT
	.align		4
        /*003c*/ 	.byte	0x03, 0x1b
        /*003e*/ 	.short	0x00ff


	//----- nvinfo : EIATTR_MERCURY_ISA_VERSION
	.align		4
        /*0040*/ 	.byte	0x03, 0x5f
        /*0042*/ 	.short	0x0101


	//----- nvinfo : EIATTR_VRC_CTA_INIT_COUNT
	.align		4
        /*0044*/ 	.byte	0x02, 0x4a
	.zero		1
	.zero		1


	//----- nvinfo : EIATTR_EXIT_INSTR_OFFSETS
	.align		4
        /*0048*/ 	.byte	0x04, 0x1c
        /*004a*/ 	.short	(.L_35 - .L_34)


	//   ....[0]....
.L_34:
        /*004c*/ 	.word	0x00000ed0


	//   ....[1]....
        /*0050*/ 	.word	0x00001010


	//----- nvinfo : EIATTR_CBANK_PARAM_SIZE
	.align		4
.L_35:
        /*0054*/ 	.byte	0x03, 0x19
        /*0056*/ 	.short	0x0014


	//----- nvinfo : EIATTR_PARAM_CBANK
	.align		4
        /*0058*/ 	.byte	0x04, 0x0a
        /*005a*/ 	.short	(.L_37 - .L_36)
	.align		4
.L_36:
        /*005c*/ 	.word	index@(.nv.constant0._Z13transpose_gpuPdPKdi)
        /*0060*/ 	.short	0x0380
        /*0062*/ 	.short	0x0014


	//----- nvinfo : EIATTR_SW_WAR
	.align		4
.L_37:
        /*0064*/ 	.byte	0x04, 0x36
        /*0066*/ 	.short	(.L_39 - .L_38)
.L_38:
        /*0068*/ 	.word	0x00000008
.L_39:


//--------------------- .nv.callgraph             --------------------------
	.section	.nv.callgraph,"",@"SHT_CUDA_CALLGRAPH"
	.align	4
	.sectionentsize	8
	.align		4
        /*0000*/ 	.word	0x00000000
	.align		4
        /*0004*/ 	.word	0xffffffff
	.align		4
        /*0008*/ 	.word	0x00000000
	.align		4
        /*000c*/ 	.word	0xfffffffe
	.align		4
        /*0010*/ 	.word	0x00000000
	.align		4
        /*0014*/ 	.word	0xfffffffd
	.align		4
        /*0018*/ 	.word	0x00000000
	.align		4
        /*001c*/ 	.word	0xfffffffc


//--------------------- .text._Z17transpose_gpu_optPdPKdi --------------------------
	.section	.text._Z17transpose_gpu_optPdPKdi,"ax",@progbits
	.align	128
        .global         _Z17transpose_gpu_optPdPKdi
        .type           _Z17transpose_gpu_optPdPKdi,@function
        .size           _Z17transpose_gpu_optPdPKdi,(.L_x_21 - _Z17transpose_gpu_optPdPKdi)
        .other          _Z17transpose_gpu_optPdPKdi,@"STO_CUDA_ENTRY STV_DEFAULT"
_Z17transpose_gpu_optPdPKdi:
.text._Z17transpose_gpu_optPdPKdi:
[----:B------:R-:W-:Y:S08]  /*0000*/  LDC R1, c[0x0][0x37c] ;  /* 0x0000df00ff017b82 */ /* 0x000ff00000000800 */
[----:B------:R-:W0:Y:S01]  /*0010*/  LDC R0, c[0x0][0x390] ;  /* 0x0000e400ff007b82 */ /* 0x000e220000000800 */
[----:B------:R-:W1:Y:S01]  /*0020*/  LDCU.64 UR6, c[0x0][0x358] ;  /* 0x00006b00ff0677ac */ /* 0x000e620008000a00 */
[----:B------:R-:W-:Y:S01]  /*0030*/  IMAD.MOV.U32 R9, RZ, RZ, RZ ;  /* 0x000000ffff097224 */ /* 0x000fe200078e00ff */
[----:B0-----:R-:W0:Y:S01]  /*0040*/  I2F.U32.RP R5, R0 ;  /* 0x0000000000057306 */ /* 0x001e220000209000 */
[----:B------:R-:W-:-:S02]  /*0050*/  VIMNMX R4, PT, PT, R0, 0x20, !PT ;  /* 0x0000002000047848 */ /* 0x000fc40007fe0100 */
[----:B------:R-:W-:-:S05]  /*0060*/  ISETP.NE.U32.AND P2, PT, R0, RZ, PT ;  /* 0x000000ff0000720c */ /* 0x000fca0003f45070 */
[----:B0-----:R-:W0:Y:S02]  /*0070*/  MUFU.RCP R5, R5 ;  /* 0x0000000500057308 */ /* 0x001e240000001000 */
[----:B0-----:R-:W-:-:S06]  /*0080*/  IADD3 R2, PT, PT, R5, 0xffffffe, RZ ;  /* 0x0ffffffe05027810 */ /* 0x001fcc0007ffe0ff */
[----:B------:R0:W2:Y:S02]  /*0090*/  F2I.FTZ.U32.TRUNC.NTZ R3, R2 ;  /* 0x0000000200037305 */ /* 0x0000a4000021f000 */
[----:B0-----:R-:W-:Y:S02]  /*00a0*/  HFMA2 R2, -RZ, RZ, 0, 0 ;  /* 0x00000000ff027431 */ /* 0x001fe400000001ff */
[----:B--2---:R-:W-:-:S04]  /*00b0*/  IMAD.MOV R7, RZ, RZ, -R3 ;  /* 0x000000ffff077224 */ /* 0x004fc800078e0a03 */
[----:B------:R-:W-:-:S04]  /*00c0*/  IMAD R7, R7, R0, RZ ;  /* 0x0000000007077224 */ /* 0x000fc800078e02ff */
[----:B------:R-:W-:Y:S02]  /*00d0*/  IMAD.HI.U32 R6, R3, R7, R2 ;  /* 0x0000000703067227 */ /* 0x000fe400078e0002 */
[----:B------:R-:W0:Y:S02]  /*00e0*/  S2R R2, SR_CTAID.X ;  /* 0x0000000000027919 */ /* 0x000e240000002500 */
[----:B------:R-:W-:Y:S02]  /*00f0*/  VIADD R3, R4, 0xffffffff ;  /* 0xffffffff04037836 */ /* 0x000fe40000000000 */
[----:B------:R-:W2:Y:S02]  /*0100*/  S2R R4, SR_CTAID.Y ;  /* 0x0000000000047919 */ /* 0x000ea40000002600 */
[----:B------:R-:W-:-:S05]  /*0110*/  IMAD.HI.U32 R6, R6, R3, RZ ;  /* 0x0000000306067227 */ /* 0x000fca00078e00ff */
[----:B------:R-:W-:-:S05]  /*0120*/  IADD3 R5, PT, PT, -R6, RZ, RZ ;  /* 0x000000ff06057210 */ /* 0x000fca0007ffe1ff */
[----:B------:R-:W-:Y:S02]  /*0130*/  IMAD R5, R0, R5, R3 ;  /* 0x0000000500057224 */ /* 0x000fe400078e0203 */
[----:B------:R-:W3:Y:S03]  /*0140*/  S2R R3, SR_TID.X ;  /* 0x0000000000037919 */ /* 0x000ee60000002100 */
[----:B------:R-:W-:-:S13]  /*0150*/  ISETP.GE.U32.AND P0, PT, R5, R0, PT ;  /* 0x000000000500720c */ /* 0x000fda0003f06070 */
[----:B------:R-:W-:Y:S01]  /*0160*/  @P0 IMAD.IADD R5, R5, 0x1, -R0 ;  /* 0x0000000105050824 */ /* 0x000fe200078e0a00 */
[----:B------:R-:W-:-:S04]  /*0170*/  @P0 IADD3 R6, PT, PT, R6, 0x1, RZ ;  /* 0x0000000106060810 */ /* 0x000fc80007ffe0ff */
[-C--:B------:R-:W-:Y:S02]  /*0180*/  ISETP.GE.U32.AND P1, PT, R5, R0.reuse, PT ;  /* 0x000000000500720c */ /* 0x080fe40003f26070 */
[----:B------:R-:W4:Y:S11]  /*0190*/  S2R R5, SR_TID.Y ;  /* 0x0000000000057919 */ /* 0x000f360000002200 */
[----:B------:R-:W-:Y:S01]  /*01a0*/  @P1 VIADD R6, R6, 0x1 ;  /* 0x0000000106061836 */ /* 0x000fe20000000000 */
[----:B------:R-:W-:-:S04]  /*01b0*/  @!P2 LOP3.LUT R6, RZ, R0, RZ, 0x33, !PT ;  /* 0x00000000ff06a212 */ /* 0x000fc800078e33ff */
[C---:B------:R-:W-:Y:S02]  /*01c0*/  ISETP.GE.U32.AND P2, PT, R6.reuse, 0x3, PT ;  /* 0x000000030600780c */ /* 0x040fe40003f46070 */
[----:B------:R-:W-:-:S04]  /*01d0*/  IADD3 R6, PT, PT, R6, 0x1, RZ ;  /* 0x0000000106067810 */ /* 0x000fc80007ffe0ff */
[----:B------:R-:W-:-:S07]  /*01e0*/  LOP3.LUT R7, R6, 0x3, RZ, 0xc0, !PT ;  /* 0x0000000306077812 */ /* 0x000fce00078ec0ff */
[----:B0123--:R-:W-:Y:S05]  /*01f0*/  @!P2 BRA `(.L_x_0) ;  /* 0x0000000800f4a947 */ /* 0x00ffea0003800000 */
[----:B------:R-:W0:Y:S01]  /*0200*/  S2UR UR5, SR_CgaCtaId ;  /* 0x00000000000579c3 */ /* 0x000e220000008800 */
[----:B------:R-:W-:Y:S01]  /*0210*/  LOP3.LUT R8, R6, 0xfffffffc, RZ, 0xc0, !PT ;  /* 0xfffffffc06087812 */ /* 0x000fe200078ec0ff */
[----:B------:R-:W-:Y:S01]  /*0220*/  UMOV UR4, 0x400 ;  /* 0x0000040000047882 */ /* 0x000fe20000000000 */
[-C--:B------:R-:W-:Y:S01]  /*0230*/  LEA R12, R4, R3.reuse, 0x12 ;  /* 0x00000003040c7211 */ /* 0x080fe200078e90ff */
[----:B------:R-:W-:Y:S01]  /*0240*/  IMAD R14, R2, 0x20, R3 ;  /* 0x00000020020e7824 */ /* 0x000fe200078e0203 */
[----:B------:R-:W-:Y:S01]  /*0250*/  IADD3 R8, PT, PT, -R8, RZ, RZ ;  /* 0x000000ff08087210 */ /* 0x000fe20007ffe1ff */
[----:B------:R-:W-:Y:S01]  /*0260*/  IMAD.MOV.U32 R9, RZ, RZ, RZ ;  /* 0x000000ffff097224 */ /* 0x000fe200078e00ff */
[C---:B----4-:R-:W-:Y:S01]  /*0270*/  LEA R22, R5.reuse, R3, 0x5 ;  /* 0x0000000305167211 */ /* 0x050fe200078e28ff */
[----:B------:R-:W1:Y:S01]  /*0280*/  LDC.64 R10, c[0x0][0x388] ;  /* 0x0000e200ff0a7b82 */ /* 0x000e620000000a00 */
[----:B------:R-:W-:Y:S01]  /*0290*/  ISETP.GE.AND P0, PT, R8, RZ, PT ;  /* 0x000000ff0800720c */ /* 0x000fe20003f06270 */
[C---:B------:R-:W-:Y:S01]  /*02a0*/  IMAD R13, R5.reuse, 0x2000, R12 ;  /* 0x00002000050d7824 */ /* 0x040fe200078e020c */
[----:B------:R-:W-:-:S03]  /*02b0*/  LEA R23, R5, R14, 0xd ;  /* 0x0000000e05177211 */ /* 0x000fc600078e68ff */
[C-C-:B------:R-:W-:Y:S02]  /*02c0*/  IMAD R15, R0.reuse, 0x6000, R13.reuse ;  /* 0x00006000000f7824 */ /* 0x140fe400078e020d */
[C---:B------:R-:W-:Y:S01]  /*02d0*/  IMAD R17, R0.reuse, 0x4000, R13 ;  /* 0x0000400000117824 */ /* 0x040fe200078e020d */
[----:B------:R-:W-:Y:S01]  /*02e0*/  LEA R13, R0, R13, 0xd ;  /* 0x0000000d000d7211 */ /* 0x000fe200078e68ff */
[----:B------:R-:W-:Y:S01]  /*02f0*/  IMAD R23, R4, 0x40000, R23 ;  /* 0x0004000004177824 */ /* 0x000fe200078e0217 */
[C---:B------:R-:W-:Y:S01]  /*0300*/  LEA R26, R2.reuse, R15, 0x5 ;  /* 0x0000000f021a7211 */ /* 0x040fe200078e28ff */
[C---:B------:R-:W-:Y:S01]  /*0310*/  IMAD R24, R2.reuse, 0x20, R17 ;  /* 0x0000002002187824 */ /* 0x040fe200078e0211 */
[----:B------:R-:W-:Y:S01]  /*0320*/  LEA R25, R2, R13, 0x5 ;  /* 0x0000000d02197211 */ /* 0x000fe200078e28ff */
[----:B0-----:R-:W-:-:S06]  /*0330*/  ULEA UR4, UR5, UR4, 0x18 ;  /* 0x0000000405047291 */ /* 0x001fcc000f8ec0ff */
[----:B------:R-:W-:Y:S01]  /*0340*/  LEA R22, R22, UR4, 0x3 ;  /* 0x0000000416167c11 */ /* 0x000fe2000f8e18ff */
[----:B------:R-:W-:Y:S06]  /*0350*/  @P0 BRA `(.L_x_1) ;  /* 0x00000008003c0947 */ /* 0x000fec0003800000 */
[----:B------:R-:W-:Y:S01]  /*0360*/  IMAD.MOV R12, RZ, RZ, -R8 ;  /* 0x000000ffff0c7224 */ /* 0x000fe200078e0a08 */
[----:B------:R-:W-:-:S04]  /*0370*/  PLOP3.LUT P0, PT, PT, PT, PT, 0x80, 0x8 ;  /* 0x000000000008781c */ /* 0x000fc80003f0f070 */
[----:B------:R-:W-:-:S13]  /*0380*/  ISETP.GT.AND P1, PT, R12, 0xc, PT ;  /* 0x0000000c0c00780c */ /* 0x000fda0003f24270 */
[----:B------:R-:W-:Y:S05]  /*0390*/  @!P1 BRA `(.L_x_2) ;  /* 0x0000000400649947 */ /* 0x000fea0003800000 */
[----:B------:R-:W0:Y:S01]  /*03a0*/  LDC.64 R12, c[0x0][0x388] ;  /* 0x0000e200ff0c7b82 */ /* 0x000e220000000a00 */
[----:B------:R-:W-:-:S13]  /*03b0*/  PLOP3.LUT P0, PT, PT, PT, PT, 0x8, 0x80 ;  /* 0x000000000080781c */ /* 0x000fda0003f0e170 */
.L_x_3:
[----:B0---4-:R-:W-:-:S04]  /*03c0*/  IMAD.WIDE R20, R23, 0x8, R12 ;  /* 0x0000000817147825 */ /* 0x011fc800078e020c */
[--C-:B------:R-:W-:Y:S02]  /*03d0*/  IMAD.WIDE R18, R25, 0x8, R12.reuse ;  /* 0x0000000819127825 */ /* 0x100fe400078e020c */
[----:B------:R-:W2:Y:S02]  /*03e0*/  LDG.E.64 R20, desc[UR6][R20.64] ;  /* 0x0000000614147981 */ /* 0x000ea4000c1e1b00 */
[--C-:B------:R-:W-:Y:S02]  /*03f0*/  IMAD.WIDE R16, R24, 0x8, R12.reuse ;  /* 0x0000000818107825 */ /* 0x100fe400078e020c */
[----:B------:R-:W3:Y:S02]  /*0400*/  LDG.E.64 R18, desc[UR6][R18.64] ;  /* 0x0000000612127981 */ /* 0x000ee4000c1e1b00 */
[----:B------:R-:W-:Y:S02]  /*0410*/  IMAD.WIDE R14, R26, 0x8, R12 ;  /* 0x000000081a0e7825 */ /* 0x000fe400078e020c */
[----:B------:R-:W4:Y:S04]  /*0420*/  LDG.E.64 R16, desc[UR6][R16.64] ;  /* 0x0000000610107981 */ /* 0x000f28000c1e1b00 */
[----:B------:R-:W5:Y:S01]  /*0430*/  LDG.E.64 R14, desc[UR6][R14.64] ;  /* 0x000000060e0e7981 */ /* 0x000f62000c1e1b00 */
[CC--:B------:R-:W-:Y:S01]  /*0440*/  LEA R27, R0.reuse, R22.reuse, 0x8 ;  /* 0x00000016001b7211 */ /* 0x0c0fe200078e40ff */
[C---:B------:R-:W-:Y:S01]  /*0450*/  IMAD R23, R0.reuse, 0x8000, R23 ;  /* 0x0000800000177824 */ /* 0x040fe200078e0217 */
[C---:B------:R-:W-:Y:S01]  /*0460*/  LEA R29, R0.reuse, R22, 0x9 ;  /* 0x00000016001d7211 */ /* 0x040fe200078e48ff */
[C---:B------:R-:W-:Y:S01]  /*0470*/  IMAD R25, R0.reuse, 0x8000, R25 ;  /* 0x0000800000197824 */ /* 0x040fe200078e0219 */
[C---:B------:R-:W-:Y:S01]  /*0480*/  LEA R24, R0.reuse, R24, 0xf ;  /* 0x0000001800187211 */ /* 0x040fe200078e78ff */
[----:B------:R-:W-:-:S02]  /*0490*/  IMAD R28, R0, 0x300, R22 ;  /* 0x00000300001c7824 */ /* 0x000fc400078e0216 */
[----:B------:R-:W-:Y:S01]  /*04a0*/  IMAD R26, R0, 0x8000, R26 ;  /* 0x00008000001a7824 */ /* 0x000fe200078e021a */
[----:B--2---:R0:W-:Y:S04]  /*04b0*/  STS.64 [R22], R20 ;  /* 0x0000001416007388 */ /* 0x0041e80000000a00 */
[----:B---3--:R2:W-:Y:S04]  /*04c0*/  STS.64 [R27], R18 ;  /* 0x000000121b007388 */ /* 0x0085e80000000a00 */
[----:B----4-:R3:W-:Y:S01]  /*04d0*/  STS.64 [R29], R16 ;  /* 0x000000101d007388 */ /* 0x0107e20000000a00 */
[----:B0-----:R-:W-:-:S03]  /*04e0*/  IMAD.WIDE R20, R23, 0x8, R12 ;  /* 0x0000000817147825 */ /* 0x001fc600078e020c */
[----:B-----5:R0:W-:Y:S01]  /*04f0*/  STS.64 [R28], R14 ;  /* 0x0000000e1c007388 */ /* 0x0201e20000000a00 */
[----:B--2---:R-:W-:-:S03]  /*0500*/  IMAD.WIDE R18, R25, 0x8, R12 ;  /* 0x0000000819127825 */ /* 0x004fc600078e020c */
[----:B------:R-:W2:Y:S01]  /*0510*/  LDG.E.64 R20, desc[UR6][R20.64] ;  /* 0x0000000614147981 */ /* 0x000ea2000c1e1b00 */
[----:B---3--:R-:W-:-:S03]  /*0520*/  IMAD.WIDE R16, R24, 0x8, R12 ;  /* 0x0000000818107825 */ /* 0x008fc600078e020c */
[----:B------:R-:W3:Y:S01]  /*0530*/  LDG.E.64 R18, desc[UR6][R18.64] ;  /* 0x0000000612127981 */ /* 0x000ee2000c1e1b00 */
[----:B0-----:R-:W-:-:S03]  /*0540*/  IMAD.WIDE R14, R26, 0x8, R12 ;  /* 0x000000081a0e7825 */ /* 0x001fc600078e020c */
[----:B------:R-:W4:Y:S04]  /*0550*/  LDG.E.64 R16, desc[UR6][R16.64] ;  /* 0x0000000610107981 */ /* 0x000f28000c1e1b00 */
[----:B------:R-:W5:Y:S01]  /*0560*/  LDG.E.64 R14, desc[UR6][R14.64] ;  /* 0x000000060e0e7981 */ /* 0x000f62000c1e1b00 */
[C---:B------:R-:W-:Y:S02]  /*0570*/  LEA R22, R0.reuse, R22, 0xa ;  /* 0x0000001600167211 */ /* 0x040fe400078e50ff */
[C---:B------:R-:W-:Y:S02]  /*0580*/  LEA R23, R0.reuse, R23, 0xf ;  /* 0x0000001700177211 */ /* 0x040fe400078e78ff */
[C---:B------:R-:W-:Y:S01]  /*0590*/  LEA R25, R0.reuse, R25, 0xf ;  /* 0x0000001900197211 */ /* 0x040fe200078e78ff */
[----:B------:R-:W-:-:S02]  /*05a0*/  IMAD R27, R0, 0x100, R22 ;  /* 0x00000100001b7824 */ /* 0x000fc400078e0216 */
[C-C-:B------:R-:W-:Y:S02]  /*05b0*/  IMAD R29, R0.reuse, 0x200, R22.reuse ;  /* 0x00000200001d7824 */ /* 0x140fe400078e0216 */
[C---:B------:R-:W-:Y:S01]  /*05c0*/  IMAD R28, R0.reuse, 0x300, R22 ;  /* 0x00000300001c7824 */ /* 0x040fe200078e0216 */
[C---:B------:R-:W-:Y:S01]  /*05d0*/  LEA R26, R0.reuse, R26, 0xf ;  /* 0x0000001a001a7211 */ /* 0x040fe200078e78ff */
        /* <DEDUP_REMOVED lines=13> */
[C---:B------:R-:W-:Y:S01]  /*06b0*/  IMAD R22, R0.reuse, 0x400, R22 ;  /* 0x0000040000167824 */ /* 0x040fe200078e0216 */
[----:B------:R-:W-:-:S03]  /*06c0*/  LEA R23, R0, R23, 0xf ;  /* 0x0000001700177211 */ /* 0x000fc600078e78ff */
[C-C-:B------:R-:W-:Y:S01]  /*06d0*/  IMAD R29, R0.reuse, 0x200, R22.reuse ;  /* 0x00000200001d7824 */ /* 0x140fe200078e0216 */
[C---:B------:R-:W-:Y:S01]  /*06e0*/  LEA R27, R0.reuse, R22, 0x8 ;  /* 0x00000016001b7211 */ /* 0x040fe200078e40ff */
[C---:B------:R-:W-:Y:S01]  /*06f0*/  IMAD R28, R0.reuse, 0x300, R22 ;  /* 0x00000300001c7824 */ /* 0x040fe200078e0216 */
[C---:B------:R-:W-:Y:S01]  /*0700*/  LEA R24, R0.reuse, R24, 0xf ;  /* 0x0000001800187211 */ /* 0x040fe200078e78ff */
[C---:B------:R-:W-:Y:S02]  /*0710*/  IMAD R25, R0.reuse, 0x8000, R25 ;  /* 0x0000800000197824 */ /* 0x040fe400078e0219 */
[----:B------:R-:W-:Y:S01]  /*0720*/  IMAD R26, R0, 0x8000, R26 ;  /* 0x00008000001a7824 */ /* 0x000fe200078e021a */
[----:B--2---:R0:W-:Y:S04]  /*0730*/  STS.64 [R22], R20 ;  /* 0x0000001416007388 */ /* 0x0041e80000000a00 */
[----:B---3--:R2:W-:Y:S04]  /*0740*/  STS.64 [R27], R18 ;  /* 0x000000121b007388 */ /* 0x0085e80000000a00 */
[----:B-----5:R3:W-:Y:S01]  /*0750*/  STS.64 [R29], R14 ;  /* 0x0000000e1d007388 */ /* 0x0207e20000000a00 */
[----:B0-----:R-:W-:-:S03]  /*0760*/  IMAD.WIDE R20, R26, 0x8, R12 ;  /* 0x000000081a147825 */ /* 0x001fc600078e020c */
[----:B----4-:R0:W-:Y:S01]  /*0770*/  STS.64 [R28], R16 ;  /* 0x000000101c007388 */ /* 0x0101e20000000a00 */
[----:B--2---:R-:W-:-:S03]  /*0780*/  IMAD.WIDE R18, R24, 0x8, R12 ;  /* 0x0000000818127825 */ /* 0x004fc600078e020c */
[----:B------:R-:W2:Y:S01]  /*0790*/  LDG.E.64 R20, desc[UR6][R20.64] ;  /* 0x0000000614147981 */ /* 0x000ea2000c1e1b00 */
[----:B---3--:R-:W-:-:S03]  /*07a0*/  IMAD.WIDE R14, R23, 0x8, R12 ;  /* 0x00000008170e7825 */ /* 0x008fc600078e020c */
[----:B------:R-:W3:Y:S01]  /*07b0*/  LDG.E.64 R18, desc[UR6][R18.64] ;  /* 0x0000000612127981 */ /* 0x000ee2000c1e1b00 */
[----:B0-----:R-:W-:-:S03]  /*07c0*/  IMAD.WIDE R16, R25, 0x8, R12 ;  /* 0x0000000819107825 */ /* 0x001fc600078e020c */
[----:B------:R-:W4:Y:S04]  /*07d0*/  LDG.E.64 R14, desc[UR6][R14.64] ;  /* 0x000000060e0e7981 */ /* 0x000f28000c1e1b00 */
[----:B------:R-:W5:Y:S01]  /*07e0*/  LDG.E.64 R16, desc[UR6][R16.64] ;  /* 0x0000000610107981 */ /* 0x000f62000c1e1b00 */
[----:B------:R-:W-:-:S04]  /*07f0*/  LEA R22, R0, R22, 0xa ;  /* 0x0000001600167211 */ /* 0x000fc800078e50ff */
[C---:B------:R-:W-:Y:S01]  /*0800*/  LEA R29, R0.reuse, R22, 0x9 ;  /* 0x00000016001d7211 */ /* 0x040fe200078e48ff */
[C-C-:B------:R-:W-:Y:S02]  /*0810*/  IMAD R27, R0.reuse, 0x100, R22.reuse ;  /* 0x00000100001b7824 */ /* 0x140fe400078e0216 */
[----:B------:R-:W-:Y:S01]  /*0820*/  IMAD R28, R0, 0x300, R22 ;  /* 0x00000300001c7824 */ /* 0x000fe200078e0216 */
[----:B------:R-:W-:Y:S01]  /*0830*/  IADD3 R8, PT, PT, R8, 0x10, RZ ;  /* 0x0000001008087810 */ /* 0x000fe20007ffe0ff */
[----:B------:R-:W-:-:S03]  /*0840*/  IMAD R9, R0, 0x4, R9 ;  /* 0x0000000400097824 */ /* 0x000fc600078e0209 */
[----:B------:R-:W-:Y:S02]  /*0850*/  ISETP.GE.AND P1, PT, R8, -0xc, PT ;  /* 0xfffffff40800780c */ /* 0x000fe40003f26270 */
[----:B------:R-:W-:-:S05]  /*0860*/  LEA R9, R0, R9, 0x2 ;  /* 0x0000000900097211 */ /* 0x000fca00078e10ff */
[C---:B------:R-:W-:Y:S01]  /*0870*/  IMAD R9, R0.reuse, 0x4, R9 ;  /* 0x0000000400097824 */ /* 0x040fe200078e0209 */
[C---:B------:R-:W-:Y:S01]  /*0880*/  LEA R23, R0.reuse, R23, 0xf ;  /* 0x0000001700177211 */ /* 0x040fe200078e78ff */
[C---:B------:R-:W-:Y:S01]  /*0890*/  IMAD R25, R0.reuse, 0x8000, R25 ;  /* 0x0000800000197824 */ /* 0x040fe200078e0219 */
[C---:B------:R-:W-:Y:S02]  /*08a0*/  LEA R24, R0.reuse, R24, 0xf ;  /* 0x0000001800187211 */ /* 0x040fe400078e78ff */
[C---:B------:R-:W-:Y:S02]  /*08b0*/  LEA R9, R0.reuse, R9, 0x2 ;  /* 0x0000000900097211 */ /* 0x040fe400078e10ff */
[C---:B------:R-:W-:Y:S01]  /*08c0*/  LEA R26, R0.reuse, R26, 0xf ;  /* 0x0000001a001a7211 */ /* 0x040fe200078e78ff */
[----:B----4-:R0:W-:Y:S04]  /*08d0*/  STS.64 [R22], R14 ;  /* 0x0000000e16007388 */ /* 0x0101e80000000a00 */
[----:B-----5:R4:W-:Y:S04]  /*08e0*/  STS.64 [R27], R16 ;  /* 0x000000101b007388 */ /* 0x0209e80000000a00 */
[----:B---3--:R4:W-:Y:S04]  /*08f0*/  STS.64 [R29], R18 ;  /* 0x000000121d007388 */ /* 0x0089e80000000a00 */
[----:B--2---:R4:W-:Y:S01]  /*0900*/  STS.64 [R28], R20 ;  /* 0x000000141c007388 */ /* 0x0049e20000000a00 */
[----:B0-----:R-:W-:Y:S01]  /*0910*/  IMAD R22, R0, 0x400, R22 ;  /* 0x0000040000167824 */ /* 0x001fe200078e0216 */
[----:B------:R-:W-:Y:S06]  /*0920*/  @!P1 BRA `(.L_x_3) ;  /* 0xfffffff800a49947 */ /* 0x000fec000383ffff */
.L_x_2:
[----:B------:R-:W-:-:S04]  /*0930*/  IADD3 R12, PT, PT, -R8, RZ, RZ ;  /* 0x000000ff080c7210 */ /* 0x000fc80007ffe1ff */
[----:B------:R-:W-:-:S13]  /*0940*/  ISETP.GT.AND P1, PT, R12, 0x4, PT ;  /* 0x000000040c00780c */ /* 0x000fda0003f24270 */
[----:B------:R-:W-:Y:S05]  /*0950*/  @!P1 BRA `(.L_x_4) ;  /* 0x0000000000b49947 */ /* 0x000fea0003800000 */
[----:B------:R-:W4:Y:S02]  /*0960*/  LDC.64 R12, c[0x0][0x388] ;  /* 0x0000e200ff0c7b82 */ /* 0x000f240000000a00 */
[----:B----4-:R-:W-:-:S04]  /*0970*/  IMAD.WIDE R20, R23, 0x8, R12 ;  /* 0x0000000817147825 */ /* 0x010fc800078e020c */
[--C-:B------:R-:W-:Y:S02]  /*0980*/  IMAD.WIDE R18, R25, 0x8, R12.reuse ;  /* 0x0000000819127825 */ /* 0x100fe400078e020c */
[----:B------:R-:W2:Y:S02]  /*0990*/  LDG.E.64 R20, desc[UR6][R20.64] ;  /* 0x0000000614147981 */ /* 0x000ea4000c1e1b00 */
[--C-:B------:R-:W-:Y:S02]  /*09a0*/  IMAD.WIDE R16, R24, 0x8, R12.reuse ;  /* 0x0000000818107825 */ /* 0x100fe400078e020c */
[----:B------:R-:W3:Y:S02]  /*09b0*/  LDG.E.64 R18, desc[UR6][R18.64] ;  /* 0x0000000612127981 */ /* 0x000ee4000c1e1b00 */
[----:B------:R-:W-:Y:S02]  /*09c0*/  IMAD.WIDE R14, R26, 0x8, R12 ;  /* 0x000000081a0e7825 */ /* 0x000fe400078e020c */
[----:B------:R-:W4:Y:S04]  /*09d0*/  LDG.E.64 R16, desc[UR6][R16.64] ;  /* 0x0000000610107981 */ /* 0x000f28000c1e1b00 */
[----:B------:R-:W5:Y:S01]  /*09e0*/  LDG.E.64 R14, desc[UR6][R14.64] ;  /* 0x000000060e0e7981 */ /* 0x000f62000c1e1b00 */
[C---:B------:R-:W-:Y:S01]  /*09f0*/  LEA R27, R0.reuse, R22, 0x8 ;  /* 0x00000016001b7211 */ /* 0x040fe200078e40ff */
[C-C-:B------:R-:W-:Y:S01]  /*0a00*/  IMAD R29, R0.reuse, 0x200, R22.reuse ;  /* 0x00000200001d7824 */ /* 0x140fe200078e0216 */
[C---:B------:R-:W-:Y:S01]  /*0a10*/  LEA R23, R0.reuse, R23, 0xf ;  /* 0x0000001700177211 */ /* 0x040fe200078e78ff */
[C---:B------:R-:W-:Y:S01]  /*0a20*/  IMAD R28, R0.reuse, 0x300, R22 ;  /* 0x00000300001c7824 */ /* 0x040fe200078e0216 */
[C---:B------:R-:W-:Y:S01]  /*0a30*/  LEA R25, R0.reuse, R25, 0xf ;  /* 0x0000001900197211 */ /* 0x040fe200078e78ff */
[C---:B------:R-:W-:Y:S01]  /*0a40*/  IMAD R24, R0.reuse, 0x8000, R24 ;  /* 0x0000800000187824 */ /* 0x040fe200078e0218 */
[----:B------:R-:W-:Y:S01]  /*0a50*/  LEA R26, R0, R26, 0xf ;  /* 0x0000001a001a7211 */ /* 0x000fe200078e78ff */
[----:B--2---:R-:W-:Y:S04]  /*0a60*/  STS.64 [R22], R20 ;  /* 0x0000001416007388 */ /* 0x004fe80000000a00 */
[----:B---3--:R-:W-:Y:S04]  /*0a70*/  STS.64 [R27], R18 ;  /* 0x000000121b007388 */ /* 0x008fe80000000a00 */
[----:B----4-:R0:W-:Y:S04]  /*0a80*/  STS.64 [R29], R16 ;  /* 0x000000101d007388 */ /* 0x0101e80000000a00 */
[----:B-----5:R2:W-:Y:S01]  /*0a90*/  STS.64 [R28], R14 ;  /* 0x0000000e1c007388 */ /* 0x0205e20000000a00 */
[----:B0-----:R-:W-:-:S04]  /*0aa0*/  IMAD.WIDE R16, R23, 0x8, R12 ;  /* 0x0000000817107825 */ /* 0x001fc800078e020c */
[--C-:B--2---:R-:W-:Y:S01]  /*0ab0*/  IMAD.WIDE R14, R25, 0x8, R12.reuse ;  /* 0x00000008190e7825 */ /* 0x104fe200078e020c */
[----:B------:R0:W2:Y:S05]  /*0ac0*/  LDG.E.64 R18, desc[UR6][R16.64] ;  /* 0x0000000610127981 */ /* 0x0000aa000c1e1b00 */
[----:B------:R-:W3:Y:S01]  /*0ad0*/  LDG.E.64 R14, desc[UR6][R14.64] ;  /* 0x000000060e0e7981 */ /* 0x000ee2000c1e1b00 */
[----:B0-----:R-:W-:-:S04]  /*0ae0*/  IMAD.WIDE R16, R24, 0x8, R12 ;  /* 0x0000000818107825 */ /* 0x001fc800078e020c */
[----:B------:R-:W-:Y:S02]  /*0af0*/  IMAD.WIDE R12, R26, 0x8, R12 ;  /* 0x000000081a0c7825 */ /* 0x000fe400078e020c */
[----:B------:R-:W4:Y:S04]  /*0b00*/  LDG.E.64 R16, desc[UR6][R16.64] ;  /* 0x0000000610107981 */ /* 0x000f28000c1e1b00 */
[----:B------:R-:W5:Y:S01]  /*0b10*/  LDG.E.64 R12, desc[UR6][R12.64] ;  /* 0x000000060c0c7981 */ /* 0x000f62000c1e1b00 */
[----:B------:R-:W-:-:S04]  /*0b20*/  LEA R21, R0, R22, 0xa ;  /* 0x0000001600157211 */ /* 0x000fc800078e50ff */
[C---:B------:R-:W-:Y:S01]  /*0b30*/  LEA R29, R0.reuse, R21, 0x9 ;  /* 0x00000015001d7211 */ /* 0x040fe200078e48ff */
[C-C-:B------:R-:W-:Y:S02]  /*0b40*/  IMAD R27, R0.reuse, 0x100, R21.reuse ;  /* 0x00000100001b7824 */ /* 0x140fe400078e0215 */
[C-C-:B------:R-:W-:Y:S01]  /*0b50*/  IMAD R20, R0.reuse, 0x300, R21.reuse ;  /* 0x0000030000147824 */ /* 0x140fe200078e0215 */
[----:B------:R-:W-:Y:S01]  /*0b60*/  LEA R9, R0, R9, 0x2 ;  /* 0x0000000900097211 */ /* 0x000fe200078e10ff */
[----:B------:R-:W-:Y:S01]  /*0b70*/  VIADD R8, R8, 0x8 ;  /* 0x0000000808087836 */ /* 0x000fe20000000000 */
[----:B------:R-:W-:Y:S01]  /*0b80*/  PLOP3.LUT P0, PT, PT, PT, PT, 0x8, 0x80 ;  /* 0x000000000080781c */ /* 0x000fe20003f0e170 */
[C---:B------:R-:W-:Y:S01]  /*0b90*/  IMAD R24, R0.reuse, 0x8000, R24 ;  /* 0x0000800000187824 */ /* 0x040fe200078e0218 */
[C---:B------:R-:W-:Y:S01]  /*0ba0*/  LEA R9, R0.reuse, R9, 0x2 ;  /* 0x0000000900097211 */ /* 0x040fe200078e10ff */
[C---:B------:R-:W-:Y:S01]  /*0bb0*/  IMAD R22, R0.reuse, 0x400, R21 ;  /* 0x0000040000167824 */ /* 0x040fe200078e0215 */
[----:B------:R-:W-:-:S02]  /*0bc0*/  LEA R26, R0, R26, 0xf ;  /* 0x0000001a001a7211 */ /* 0x000fc400078e78ff */
[C---:B------:R-:W-:Y:S02]  /*0bd0*/  LEA R25, R0.reuse, R25, 0xf ;  /* 0x0000001900197211 */ /* 0x040fe400078e78ff */
[----:B------:R-:W-:Y:S01]  /*0be0*/  LEA R23, R0, R23, 0xf ;  /* 0x0000001700177211 */ /* 0x000fe200078e78ff */
[----:B--2---:R0:W-:Y:S04]  /*0bf0*/  STS.64 [R21], R18 ;  /* 0x0000001215007388 */ /* 0x0041e80000000a00 */
[----:B---3--:R0:W-:Y:S04]  /*0c00*/  STS.64 [R27], R14 ;  /* 0x0000000e1b007388 */ /* 0x0081e80000000a00 */
[----:B----4-:R0:W-:Y:S04]  /*0c10*/  STS.64 [R29], R16 ;  /* 0x000000101d007388 */ /* 0x0101e80000000a00 */
[----:B-----5:R0:W-:Y:S02]  /*0c20*/  STS.64 [R20], R12 ;  /* 0x0000000c14007388 */ /* 0x0201e40000000a00 */
.L_x_4:
[----:B------:R-:W-:-:S13]  /*0c30*/  ISETP.NE.OR P0, PT, R8, RZ, P0 ;  /* 0x000000ff0800720c */ /* 0x000fda0000705670 */
[----:B------:R-:W-:Y:S05]  /*0c40*/  @!P0 BRA `(.L_x_0) ;  /* 0x0000000000608947 */ /* 0x000fea0003800000 */
.L_x_1:
[----:B01--4-:R-:W-:-:S04]  /*0c50*/  IMAD.WIDE R18, R23, 0x8, R10 ;  /* 0x0000000817127825 */ /* 0x013fc800078e020a */
[--C-:B--2---:R-:W-:Y:S02]  /*0c60*/  IMAD.WIDE R16, R25, 0x8, R10.reuse ;  /* 0x0000000819107825 */ /* 0x104fe400078e020a */
        /* <DEDUP_REMOVED lines=8> */
[----:B------:R-:W-:Y:S01]  /*0cf0*/  LEA R27, R0, R22, 0x9 ;  /* 0x00000016001b7211 */ /* 0x000fe200078e48ff */
[----:B------:R-:W-:-:S05]  /*0d00*/  VIADD R8, R8, 0x4 ;  /* 0x0000000408087836 */ /* 0x000fca0000000000 */
[----:B------:R-:W-:Y:S01]  /*0d10*/  ISETP.NE.AND P0, PT, R8, RZ, PT ;  /* 0x000000ff0800720c */ /* 0x000fe20003f05270 */
[C---:B------:R-:W-:Y:S01]  /*0d20*/  IMAD R24, R0.reuse, 0x8000, R24 ;  /* 0x0000800000187824 */ /* 0x040fe200078e0218 */
[C---:B------:R-:W-:Y:S02]  /*0d30*/  LEA R9, R0.reuse, R9, 0x2 ;  /* 0x0000000900097211 */ /* 0x040fe400078e10ff */
[C---:B------:R-:W-:Y:S02]  /*0d40*/  LEA R26, R0.reuse, R26, 0xf ;  /* 0x0000001a001a7211 */ /* 0x040fe400078e78ff */
[C---:B------:R-:W-:Y:S02]  /*0d50*/  LEA R25, R0.reuse, R25, 0xf ;  /* 0x0000001900197211 */ /* 0x040fe400078e78ff */
[C---:B------:R-:W-:Y:S01]  /*0d60*/  LEA R23, R0.reuse, R23, 0xf ;  /* 0x0000001700177211 */ /* 0x040fe200078e78ff */
[----:B--2---:R0:W-:Y:S04]  /*0d70*/  STS.64 [R22], R18 ;  /* 0x0000001216007388 */ /* 0x0041e80000000a00 */
[----:B---3--:R2:W-:Y:S04]  /*0d80*/  STS.64 [R21], R16 ;  /* 0x0000001015007388 */ /* 0x0085e80000000a00 */
[----:B----4-:R2:W-:Y:S04]  /*0d90*/  STS.64 [R27], R14 ;  /* 0x0000000e1b007388 */ /* 0x0105e80000000a00 */
[----:B-----5:R2:W-:Y:S01]  /*0da0*/  STS.64 [R29], R12 ;  /* 0x0000000c1d007388 */ /* 0x0205e20000000a00 */
[----:B0-----:R-:W-:Y:S01]  /*0db0*/  IMAD R22, R0, 0x400, R22 ;  /* 0x0000040000167824 */ /* 0x001fe200078e0216 */
[----:B------:R-:W-:Y:S06]  /*0dc0*/  @P0 BRA `(.L_x_1) ;  /* 0xfffffffc00a00947 */ /* 0x000fec000383ffff */
.L_x_0:
[----:B------:R-:W-:-:S13]  /*0dd0*/  ISETP.NE.AND P1, PT, R7, RZ, PT ;  /* 0x000000ff0700720c */ /* 0x000fda0003f25270 */
[----:B------:R-:W-:Y:S05]  /*0de0*/  @!P1 BRA `(.L_x_5) ;  /* 0x0000000000509947 */ /* 0x000fea0003800000 */
[----:B------:R-:W3:Y:S01]  /*0df0*/  S2UR UR5, SR_CgaCtaId ;  /* 0x00000000000579c3 */ /* 0x000ee20000008800 */
[----:B0-2---:R-:W-:Y:S01]  /*0e00*/  LEA R12, R4, R3, 0x12 ;  /* 0x00000003040c7211 */ /* 0x005fe200078e90ff */
[----:B------:R-:W-:Y:S01]  /*0e10*/  UMOV UR4, 0x400 ;  /* 0x0000040000047882 */ /* 0x000fe20000000000 */
[----:B----4-:R-:W-:-:S03]  /*0e20*/  IADD3 R8, PT, PT, R5, R9, RZ ;  /* 0x0000000905087210 */ /* 0x010fc60007ffe0ff */
[----:B------:R-:W-:Y:S01]  /*0e30*/  IMAD R12, R5, 0x2000, R12 ;  /* 0x00002000050c7824 */ /* 0x000fe200078e020c */
[----:B------:R-:W-:Y:S01]  /*0e40*/  LEA R8, R8, R3, 0x5 ;  /* 0x0000000308087211 */ /* 0x000fe200078e28ff */
[----:B-1----:R-:W0:Y:S03]  /*0e50*/  LDC.64 R10, c[0x0][0x388] ;  /* 0x0000e200ff0a7b82 */ /* 0x002e260000000a00 */
[----:B------:R-:W-:Y:S01]  /*0e60*/  LEA R9, R9, R12, 0xd ;  /* 0x0000000c09097211 */ /* 0x000fe200078e68ff */
[----:B------:R-:W-:-:S03]  /*0e70*/  IMAD.MOV R12, RZ, RZ, -R7 ;  /* 0x000000ffff0c7224 */ /* 0x000fc600078e0a07 */
[----:B------:R-:W-:Y:S01]  /*0e80*/  LEA R15, R2, R9, 0x5 ;  /* 0x00000009020f7211 */ /* 0x000fe200078e28ff */
[----:B---3--:R-:W-:-:S06]  /*0e90*/  ULEA UR4, UR5, UR4, 0x18 ;  /* 0x0000000405047291 */ /* 0x008fcc000f8ec0ff */
[----:B------:R-:W-:-:S07]  /*0ea0*/  LEA R13, R8, UR4, 0x3 ;  /* 0x00000004080d7c11 */ /* 0x000fce000f8e18ff */
.L_x_6:
[----:B0-----:R-:W-:-:S06]  /*0eb0*/  IMAD.WIDE R8, R15, 0x8, R10 ;  /* 0x000000080f087825 */ /* 0x001fcc00078e020a */
[----:B------:R-:W2:Y:S01]  /*0ec0*/  LDG.E.64 R8, desc[UR6][R8.64] ;  /* 0x0000000608087981 */ /* 0x000ea2000c1e1b00 */
[----:B------:R-:W-:Y:S01]  /*0ed0*/  IADD3 R12, PT, PT, R12, 0x1, RZ ;  /* 0x000000010c0c7810 */ /* 0x000fe20007ffe0ff */
[----:B------:R-:W-:-:S03]  /*0ee0*/  IMAD R15, R0, 0x2000, R15 ;  /* 0x00002000000f7824 */ /* 0x000fc600078e020f */
[----:B------:R-:W-:Y:S01]  /*0ef0*/  ISETP.NE.AND P0, PT, R12, RZ, PT ;  /* 0x000000ff0c00720c */ /* 0x000fe20003f05270 */
[----:B--2---:R0:W-:Y:S02]  /*0f00*/  STS.64 [R13], R8 ;  /* 0x000000080d007388 */ /* 0x0041e40000000a00 */
[----:B0-----:R-:W-:-:S10]  /*0f10*/  LEA R13, R0, R13, 0x8 ;  /* 0x0000000d000d7211 */ /* 0x001fd400078e40ff */
[----:B------:R-:W-:Y:S05]  /*0f20*/  @P0 BRA `(.L_x_6) ;  /* 0xfffffffc00e00947 */ /* 0x000fea000383ffff */
.L_x_5:
[----:B------:R-:W-:Y:S01]  /*0f30*/  BAR.SYNC.DEFER_BLOCKING 0x0 ;  /* 0x0000000000007b1d */ /* 0x000fe20000010000 */
[----:B------:R-:W-:-:S05]  /*0f40*/  HFMA2 R8, -RZ, RZ, 0, 0 ;  /* 0x00000000ff087431 */ /* 0x000fca00000001ff */
[----:B------:R-:W-:Y:S05]  /*0f50*/  @!P2 BRA `(.L_x_7) ;  /* 0x0000000800f4a947 */ /* 0x000fea0003800000 */
[----:B------:R-:W3:Y:S01]  /*0f60*/  S2UR UR5, SR_CgaCtaId ;  /* 0x00000000000579c3 */ /* 0x000ee20000008800 */
[----:B------:R-:W-:Y:S01]  /*0f70*/  LOP3.LUT R25, R6, 0xfffffffc, RZ, 0xc0, !PT ;  /* 0xfffffffc06197812 */ /* 0x000fe200078ec0ff */
[----:B------:R-:W-:Y:S01]  /*0f80*/  IMAD R6, R2, 0x40000, R3 ;  /* 0x0004000002067824 */ /* 0x000fe200078e0203 */
[----:B------:R-:W-:Y:S01]  /*0f90*/  UMOV UR4, 0x400 ;  /* 0x0000040000047882 */ /* 0x000fe20000000000 */
[----:B0-2---:R-:W-:Y:S02]  /*0fa0*/  LEA R12, R4, R3, 0x5 ;  /* 0x00000003040c7211 */ /* 0x005fe400078e28ff */
[----:B------:R-:W-:Y:S01]  /*0fb0*/  IMAD.MOV R25, RZ, RZ, -R25 ;  /* 0x000000ffff197224 */ /* 0x000fe200078e0a19 */
[----:B----4-:R-:W-:Y:S01]  /*0fc0*/  LEA R9, R5, R6, 0xd ;  /* 0x0000000605097211 */ /* 0x010fe200078e68ff */
[----:B-1----:R-:W0:Y:S01]  /*0fd0*/  LDC.64 R10, c[0x0][0x380] ;  /* 0x0000e000ff0a7b82 */ /* 0x002e220000000a00 */
[----:B------:R-:W-:Y:S01]  /*0fe0*/  LEA R23, R3, R5, 0x5 ;  /* 0x0000000503177211 */ /* 0x000fe200078e28ff */
[----:B------:R-:W-:Y:S01]  /*0ff0*/  IMAD R19, R5, 0x2000, R12 ;  /* 0x0000200005137824 */ /* 0x000fe200078e020c */
[----:B------:R-:W-:Y:S01]  /*1000*/  ISETP.GE.AND P0, PT, R25, RZ, PT ;  /* 0x000000ff1900720c */ /* 0x000fe20003f06270 */
[C---:B------:R-:W-:Y:S01]  /*1010*/  IMAD R13, R0.reuse, 0x6000, R9 ;  /* 0x00006000000d7824 */ /* 0x040fe200078e0209 */
[-C--:B------:R-:W-:Y:S01]  /*1020*/  LEA R17, R0, R9.reuse, 0xd ;  /* 0x0000000900117211 */ /* 0x080fe200078e68ff */
[----:B------:R-:W-:Y:S01]  /*1030*/  IMAD R24, R2, 0x40000, R19 ;  /* 0x0004000002187824 */ /* 0x000fe200078e0213 */
[----:B------:R-:W-:-:S02]  /*1040*/  LEA R15, R0, R9, 0xe ;  /* 0x00000009000f7211 */ /* 0x000fc400078e70ff */
[----:B------:R-:W-:Y:S01]  /*1050*/  MOV R8, RZ ;  /* 0x000000ff00087202 */ /* 0x000fe20000000f00 */
[C---:B------:R-:W-:Y:S01]  /*1060*/  IMAD R6, R4.reuse, 0x20, R17 ;  /* 0x0000002004067824 */ /* 0x040fe200078e0211 */
[C---:B------:R-:W-:Y:S02]  /*1070*/  LEA R22, R4.reuse, R13, 0x5 ;  /* 0x0000000d04167211 */ /* 0x040fe400078e28ff */
[----:B------:R-:W-:Y:S01]  /*1080*/  LEA R9, R4, R15, 0x5 ;  /* 0x0000000f04097211 */ /* 0x000fe200078e28ff */
[----:B---3--:R-:W-:-:S06]  /*1090*/  ULEA UR4, UR5, UR4, 0x18 ;  /* 0x0000000405047291 */ /* 0x008fcc000f8ec0ff */
[----:B------:R-:W-:Y:S01]  /*10a0*/  LEA R23, R23, UR4, 0x3 ;  /* 0x0000000417177c11 */ /* 0x000fe2000f8e18ff */
[----:B------:R-:W-:Y:S06]  /*10b0*/  @P0 BRA `(.L_x_8) ;  /* 0x00000008003c0947 */ /* 0x000fec0003800000 */
[----:B------:R-:W-:Y:S02]  /*10c0*/  IADD3 R12, PT, PT, -R25, RZ, RZ ;  /* 0x000000ff190c7210 */ /* 0x000fe40007ffe1ff */
[----:B------:R-:W-:Y:S02]  /*10d0*/  PLOP3.LUT P0, PT, PT, PT, PT, 0x80, 0x8 ;  /* 0x000000000008781c */ /* 0x000fe40003f0f070 */
[----:B------:R-:W-:-:S13]  /*10e0*/  ISETP.GT.AND P2, PT, R12, 0xc, PT ;  /* 0x0000000c0c00780c */ /* 0x000fda0003f44270 */
[----:B------:R-:W-:Y:S05]  /*10f0*/  @!P2 BRA `(.L_x_9) ;  /* 0x000000040064a947 */ /* 0x000fea0003800000 */
[----:B------:R-:W1:Y:S01]  /*1100*/  LDC.64 R12, c[0x0][0x380] ;  /* 0x0000e000ff0c7b82 */ /* 0x000e620000000a00 */
[----:B------:R-:W-:-:S13]  /*1110*/  PLOP3.LUT P0, PT, PT, PT, PT, 0x8, 0x80 ;  /* 0x000000000080781c */ /* 0x000fda0003f0e170 */
.L_x_10:
[----:B--2---:R2:W3:Y:S01]  /*1120*/  LDS.64 R18, [R23] ;  /* 0x0000000017127984 */ /* 0x0044e20000000a00 */
[CC--:B------:R-:W-:Y:S01]  /*1130*/  LEA R20, R0.reuse, R23.reuse, 0x3 ;  /* 0x0000001700147211 */ /* 0x0c0fe200078e18ff */
[----:B------:R-:W-:Y:S02]  /*1140*/  IMAD R16, R0, 0x10, R23 ;  /* 0x0000001000107824 */ /* 0x000fe400078e0217 */
[----:B-1----:R-:W-:Y:S01]  /*1150*/  IMAD.WIDE R14, R24, 0x8, R12 ;  /* 0x00000008180e7825 */ /* 0x002fe200078e020c */
[C---:B------:R-:W-:Y:S02]  /*1160*/  LEA R24, R0.reuse, R24, 0xf ;  /* 0x0000001800187211 */ /* 0x040fe400078e78ff */
[----:B------:R-:W1:Y:S01]  /*1170*/  LDS.64 R20, [R20] ;  /* 0x0000000014147984 */ /* 0x000e620000000a00 */
[C---:B------:R-:W-:Y:S01]  /*1180*/  IMAD R26, R0.reuse, 0x18, R23 ;  /* 0x00000018001a7824 */ /* 0x040fe200078e0217 */
[C---:B--2---:R-:W-:Y:S01]  /*1190*/  LEA R23, R0.reuse, R23, 0x5 ;  /* 0x0000001700177211 */ /* 0x044fe200078e28ff */
[----:B------:R-:W-:Y:S01]  /*11a0*/  VIADD R25, R25, 0x10 ;  /* 0x0000001019197836 */ /* 0x000fe20000000000 */
[----:B------:R-:W2:Y:S02]  /*11b0*/  LDS.64 R16, [R16] ;  /* 0x0000000010107984 */ /* 0x000ea40000000a00 */
[C---:B------:R-:W-:Y:S01]  /*11c0*/  LEA R27, R0.reuse, R23, 0x3 ;  /* 0x00000017001b7211 */ /* 0x040fe200078e18ff */
[C-C-:B------:R-:W-:Y:S01]  /*11d0*/  IMAD R28, R0.reuse, 0x10, R23.reuse ;  /* 0x00000010001c7824 */ /* 0x140fe200078e0217 */
[----:B------:R-:W-:Y:S01]  /*11e0*/  ISETP.GE.AND P2, PT, R25, -0xc, PT ;  /* 0xfffffff41900780c */ /* 0x000fe20003f46270 */
[----:B---3--:R-:W-:Y:S04]  /*11f0*/  STG.E.64 desc[UR6][R14.64], R18 ;  /* 0x000000120e007986 */ /* 0x008fe8000c101b06 */
[----:B------:R3:W4:Y:S02]  /*1200*/  LDS.64 R14, [R26] ;  /* 0x000000001a0e7984 */ /* 0x0007240000000a00 */
[----:B---3--:R-:W-:-:S02]  /*1210*/  IMAD R26, R0, 0x18, R23 ;  /* 0x00000018001a7824 */ /* 0x008fc400078e0217 */
[----:B------:R-:W-:Y:S01]  /*1220*/  IMAD.WIDE R18, R6, 0x8, R12 ;  /* 0x0000000806127825 */ /* 0x000fe200078e020c */
[----:B------:R-:W-:-:S04]  /*1230*/  LEA R6, R0, R6, 0xf ;  /* 0x0000000600067211 */ /* 0x000fc800078e78ff */
[----:B-1----:R-:W-:Y:S04]  /*1240*/  STG.E.64 desc[UR6][R18.64], R20 ;  /* 0x0000001412007986 */ /* 0x002fe8000c101b06 */
[----:B------:R1:W3:Y:S02]  /*1250*/  LDS.64 R18, [R23] ;  /* 0x0000000017127984 */ /* 0x0002e40000000a00 */
[C---:B-1----:R-:W-:Y:S02]  /*1260*/  IMAD R23, R0.reuse, 0x20, R23 ;  /* 0x0000002000177824 */ /* 0x042fe400078e0217 */
[----:B------:R-:W-:Y:S01]  /*1270*/  IMAD.WIDE R20, R9, 0x8, R12 ;  /* 0x0000000809147825 */ /* 0x000fe200078e020c */
[----:B------:R-:W-:-:S04]  /*1280*/  LEA R9, R0, R9, 0xf ;  /* 0x0000000900097211 */ /* 0x000fc800078e78ff */
[----:B--2---:R-:W-:Y:S04]  /*1290*/  STG.E.64 desc[UR6][R20.64], R16 ;  /* 0x0000001014007986 */ /* 0x004fe8000c101b06 */
[----:B------:R1:W2:Y:S02]  /*12a0*/  LDS.64 R16, [R27] ;  /* 0x000000001b107984 */ /* 0x0002a40000000a00 */
[----:B-1----:R-:W-:Y:S01]  /*12b0*/  LEA R27, R0, R23, 0x3 ;  /* 0x00000017001b7211 */ /* 0x002fe200078e18ff */
[----:B------:R-:W-:-:S04]  /*12c0*/  IMAD.WIDE R20, R22, 0x8, R12 ;  /* 0x0000000816147825 */ /* 0x000fc800078e020c */
[C---:B------:R-:W-:Y:S01]  /*12d0*/  IMAD R22, R0.reuse, 0x8000, R22 ;  /* 0x0000800000167824 */ /* 0x040fe200078e0216 */
[----:B----4-:R-:W-:Y:S04]  /*12e0*/  STG.E.64 desc[UR6][R20.64], R14 ;  /* 0x0000000e14007986 */ /* 0x010fe8000c101b06 */
[----:B------:R1:W4:Y:S02]  /*12f0*/  LDS.64 R14, [R28] ;  /* 0x000000001c0e7984 */ /* 0x0003240000000a00 */
[----:B-1----:R-:W-:Y:S02]  /*1300*/  IMAD R28, R0, 0x18, R23 ;  /* 0x00000018001c7824 */ /* 0x002fe400078e0217 */
[----:B------:R-:W-:Y:S01]  /*1310*/  IMAD.WIDE R20, R24, 0x8, R12 ;  /* 0x0000000818147825 */ /* 0x000fe200078e020c */
[----:B------:R-:W-:-:S04]  /*1320*/  LEA R24, R0, R24, 0xf ;  /* 0x0000001800187211 */ /* 0x000fc800078e78ff */
[----:B---3--:R-:W-:Y:S04]  /*1330*/  STG.E.64 desc[UR6][R20.64], R18 ;  /* 0x0000001214007986 */ /* 0x008fe8000c101b06 */
[----:B------:R1:W3:Y:S02]  /*1340*/  LDS.64 R18, [R26] ;  /* 0x000000001a127984 */ /* 0x0002e40000000a00 */
[----:B-1----:R-:W-:Y:S01]  /*1350*/  LEA R26, R0, R23, 0x4 ;  /* 0x00000017001a7211 */ /* 0x002fe200078e20ff */
[----:B------:R-:W-:-:S04]  /*1360*/  IMAD.WIDE R20, R6, 0x8, R12 ;  /* 0x0000000806147825 */ /* 0x000fc800078e020c */
[C---:B------:R-:W-:Y:S01]  /*1370*/  IMAD R6, R0.reuse, 0x8000, R6 ;  /* 0x0000800000067824 */ /* 0x040fe200078e0206 */
[----:B--2---:R-:W-:Y:S04]  /*1380*/  STG.E.64 desc[UR6][R20.64], R16 ;  /* 0x0000001014007986 */ /* 0x004fe8000c101b06 */
[----:B------:R1:W2:Y:S02]  /*1390*/  LDS.64 R16, [R23] ;  /* 0x0000000017107984 */ /* 0x0002a40000000a00 */
[C---:B-1----:R-:W-:Y:S01]  /*13a0*/  LEA R23, R0.reuse, R23, 0x5 ;  /* 0x0000001700177211 */ /* 0x042fe200078e28ff */
[----:B------:R-:W-:Y:S01]  /*13b0*/  IMAD.WIDE R20, R9, 0x8, R12 ;  /* 0x0000000809147825 */ /* 0x000fe200078e020c */
[----:B------:R-:W-:-:S03]  /*13c0*/  LEA R9, R0, R9, 0xf ;  /* 0x0000000900097211 */ /* 0x000fc600078e78ff */
[C---:B------:R-:W-:Y:S01]  /*13d0*/  IMAD R29, R0.reuse, 0x18, R23 ;  /* 0x00000018001d7824 */ /* 0x040fe200078e0217 */
[----:B----4-:R-:W-:Y:S04]  /*13e0*/  STG.E.64 desc[UR6][R20.64], R14 ;  /* 0x0000000e14007986 */ /* 0x010fe8000c101b06 */
[----:B------:R1:W4:Y:S02]  /*13f0*/  LDS.64 R14, [R27] ;  /* 0x000000001b0e7984 */ /* 0x0003240000000a00 */
[----:B-1----:R-:W-:Y:S01]  /*1400*/  LEA R27, R0, R8, 0x2 ;  /* 0x00000008001b7211 */ /* 0x002fe200078e10ff */
[----:B------:R-:W-:-:S03]  /*1410*/  IMAD.WIDE R20, R22, 0x8, R12 ;  /* 0x0000000816147825 */ /* 0x000fc600078e020c */
[C---:B------:R-:W-:Y:S01]  /*1420*/  LEA R27, R0.reuse, R27, 0x2 ;  /* 0x0000001b001b7211 */ /* 0x040fe200078e10ff */
[C---:B------:R-:W-:Y:S01]  /*1430*/  IMAD R22, R0.reuse, 0x8000, R22 ;  /* 0x0000800000167824 */ /* 0x040fe200078e0216 */
[----:B---3--:R-:W-:Y:S02]  /*1440*/  STG.E.64 desc[UR6][R20.64], R18 ;  /* 0x0000001214007986 */ /* 0x008fe4000c101b06 */
[C---:B------:R-:W-:Y:S02]  /*1450*/  LEA R27, R0.reuse, R27, 0x2 ;  /* 0x0000001b001b7211 */ /* 0x040fe400078e10ff */
[----:B------:R1:W3:Y:S02]  /*1460*/  LDS.64 R18, [R26] ;  /* 0x000000001a127984 */ /* 0x0002e40000000a00 */
[C---:B------:R-:W-:Y:S02]  /*1470*/  LEA R8, R0.reuse, R27, 0x2 ;  /* 0x0000001b00087211 */ /* 0x040fe400078e10ff */
[----:B-1----:R-:W-:Y:S01]  /*1480*/  LEA R26, R0, R23, 0x3 ;  /* 0x00000017001a7211 */ /* 0x002fe200078e18ff */
[----:B------:R-:W-:Y:S01]  /*1490*/  IMAD.WIDE R20, R24, 0x8, R12 ;  /* 0x0000000818147825 */ /* 0x000fe200078e020c */
[----:B------:R-:W-:-:S04]  /*14a0*/  LEA R24, R0, R24, 0xf ;  /* 0x0000001800187211 */ /* 0x000fc800078e78ff */
[----:B--2---:R-:W-:Y:S04]  /*14b0*/  STG.E.64 desc[UR6][R20.64], R16 ;  /* 0x0000001014007986 */ /* 0x004fe8000c101b06 */
[----:B------:R1:W2:Y:S02]  /*14c0*/  LDS.64 R16, [R28] ;  /* 0x000000001c107984 */ /* 0x0002a40000000a00 */
[----:B-1----:R-:W-:Y:S02]  /*14d0*/  IMAD R28, R0, 0x10, R23 ;  /* 0x00000010001c7824 */ /* 0x002fe400078e0217 */
[----:B------:R-:W-:Y:S01]  /*14e0*/  IMAD.WIDE R20, R6, 0x8, R12 ;  /* 0x0000000806147825 */ /* 0x000fe200078e020c */
[----:B------:R-:W-:-:S04]  /*14f0*/  LEA R6, R0, R6, 0xf ;  /* 0x0000000600067211 */ /* 0x000fc800078e78ff */
[----:B----4-:R-:W-:Y:S04]  /*1500*/  STG.E.64 desc[UR6][R20.64], R14 ;  /* 0x0000000e14007986 */ /* 0x010fe8000c101b06 */
[----:B------:R1:W4:Y:S02]  /*1510*/  LDS.64 R14, [R23] ;  /* 0x00000000170e7984 */ /* 0x0003240000000a00 */
[C---:B-1----:R-:W-:Y:S01]  /*1520*/  LEA R23, R0.reuse, R23, 0x5 ;  /* 0x0000001700177211 */ /* 0x042fe200078e28ff */
[----:B------:R-:W-:Y:S01]  /*1530*/  IMAD.WIDE R20, R9, 0x8, R12 ;  /* 0x0000000809147825 */ /* 0x000fe200078e020c */
[----:B------:R-:W-:-:S04]  /*1540*/  LEA R9, R0, R9, 0xf ;  /* 0x0000000900097211 */ /* 0x000fc800078e78ff */
[----:B---3--:R1:W-:Y:S02]  /*1550*/  STG.E.64 desc[UR6][R20.64], R18 ;  /* 0x0000001214007986 */ /* 0x0083e4000c101b06 */
[----:B-1----:R-:W-:-:S04]  /*1560*/  IMAD.WIDE R18, R22, 0x8, R12 ;  /* 0x0000000816127825 */ /* 0x002fc800078e020c */
[----:B------:R-:W-:Y:S01]  /*1570*/  IMAD.WIDE R20, R6, 0x8, R12 ;  /* 0x0000000806147825 */ /* 0x000fe200078e020c */
[----:B--2---:R1:W-:Y:S01]  /*1580*/  STG.E.64 desc[UR6][R18.64], R16 ;  /* 0x0000001012007986 */ /* 0x0043e2000c101b06 */
[C---:B------:R-:W-:Y:S02]  /*1590*/  LEA R6, R0.reuse, R6, 0xf ;  /* 0x0000000600067211 */ /* 0x040fe400078e78ff */
[----:B------:R-:W-:Y:S01]  /*15a0*/  IMAD R22, R0, 0x8000, R22 ;  /* 0x0000800000167824 */ /* 0x000fe200078e0216 */
[----:B------:R-:W2:Y:S01]  /*15b0*/  LDS.64 R16, [R26] ;  /* 0x000000001a107984 */ /* 0x000ea20000000a00 */
[----:B-1----:R-:W-:-:S04]  /*15c0*/  IMAD.WIDE R18, R24, 0x8, R12 ;  /* 0x0000000818127825 */ /* 0x002fc800078e020c */
[C---:B------:R-:W-:Y:S01]  /*15d0*/  IMAD R24, R0.reuse, 0x8000, R24 ;  /* 0x0000800000187824 */ /* 0x040fe200078e0218 */
[----:B----4-:R-:W-:Y:S04]  /*15e0*/  STG.E.64 desc[UR6][R18.64], R14 ;  /* 0x0000000e12007986 */ /* 0x010fe8000c101b06 */
[----:B------:R-:W1:Y:S04]  /*15f0*/  LDS.64 R18, [R28] ;  /* 0x000000001c127984 */ /* 0x000e680000000a00 */
[----:B------:R-:W3:Y:S04]  /*1600*/  LDS.64 R14, [R29] ;  /* 0x000000001d0e7984 */ /* 0x000ee80000000a00 */
[----:B--2---:R2:W-:Y:S02]  /*1610*/  STG.E.64 desc[UR6][R20.64], R16 ;  /* 0x0000001014007986 */ /* 0x0045e4000c101b06 */
[----:B--2---:R-:W-:Y:S01]  /*1620*/  IMAD.WIDE R20, R9, 0x8, R12 ;  /* 0x0000000809147825 */ /* 0x004fe200078e020c */
[----:B------:R-:W-:-:S03]  /*1630*/  LEA R9, R0, R9, 0xf ;  /* 0x0000000900097211 */ /* 0x000fc600078e78ff */
[----:B------:R-:W-:Y:S01]  /*1640*/  IMAD.WIDE R16, R22, 0x8, R12 ;  /* 0x0000000816107825 */ /* 0x000fe200078e020c */
[----:B-1----:R2:W-:Y:S03]  /*1650*/  STG.E.64 desc[UR6][R20.64], R18 ;  /* 0x0000001214007986 */ /* 0x0025e6000c101b06 */
[----:B------:R-:W-:Y:S01]  /*1660*/  IMAD R22, R0, 0x8000, R22 ;  /* 0x0000800000167824 */ /* 0x000fe200078e0216 */
[----:B---3--:R2:W-:Y:S01]  /*1670*/  STG.E.64 desc[UR6][R16.64], R14 ;  /* 0x0000000e10007986 */ /* 0x0085e2000c101b06 */
[----:B------:R-:W-:Y:S05]  /*1680*/  @!P2 BRA `(.L_x_10) ;  /* 0xfffffff800a4a947 */ /* 0x000fea000383ffff */
.L_x_9:
[----:B------:R-:W-:-:S04]  /*1690*/  IADD3 R12, PT, PT, -R25, RZ, RZ ;  /* 0x000000ff190c7210 */ /* 0x000fc80007ffe1ff */
[----:B------:R-:W-:-:S13]  /*16a0*/  ISETP.GT.AND P2, PT, R12, 0x4, PT ;  /* 0x000000040c00780c */ /* 0x000fda0003f44270 */
[----:B------:R-:W-:Y:S05]  /*16b0*/  @!P2 BRA `(.L_x_11) ;  /* 0x0000000000b4a947 */ /* 0x000fea0003800000 */
[----:B--2---:R1:W2:Y:S01]  /*16c0*/  LDS.64 R18, [R23] ;  /* 0x0000000017127984 */ /* 0x0042a20000000a00 */
[C-C-:B------:R-:W-:Y:S01]  /*16d0*/  IMAD R16, R0.reuse, 0x8, R23.reuse ;  /* 0x0000000800107824 */ /* 0x140fe200078e0217 */
[----:B------:R-:W3:Y:S01]  /*16e0*/  LDC.64 R14, c[0x0][0x380] ;  /* 0x0000e000ff0e7b82 */ /* 0x000ee20000000a00 */
[CC--:B------:R-:W-:Y:S01]  /*16f0*/  LEA R12, R0.reuse, R23.reuse, 0x4 ;  /* 0x00000017000c7211 */ /* 0x0c0fe200078e20ff */
[C---:B------:R-:W-:Y:S01]  /*1700*/  IMAD R26, R0.reuse, 0x18, R23 ;  /* 0x00000018001a7824 */ /* 0x040fe200078e0217 */
[----:B------:R-:W-:Y:S02]  /*1710*/  PLOP3.LUT P0, PT, PT, PT, PT, 0x8, 0x80 ;  /* 0x000000000080781c */ /* 0x000fe40003f0e170 */
[----:B------:R-:W4:Y:S01]  /*1720*/  LDS.64 R16, [R16] ;  /* 0x0000000010107984 */ /* 0x000f220000000a00 */
[C---:B-1----:R-:W-:Y:S02]  /*1730*/  LEA R23, R0.reuse, R23, 0x5 ;  /* 0x0000001700177211 */ /* 0x042fe400078e28ff */
[----:B------:R-:W-:Y:S01]  /*1740*/  IADD3 R25, PT, PT, R25, 0x8, RZ ;  /* 0x0000000819197810 */ /* 0x000fe20007ffe0ff */
[----:B------:R-:W1:Y:S01]  /*1750*/  LDS.64 R12, [R12] ;  /* 0x000000000c0c7984 */ /* 0x000e620000000a00 */
[C---:B------:R-:W-:Y:S01]  /*1760*/  LEA R27, R0.reuse, R23, 0x3 ;  /* 0x00000017001b7211 */ /* 0x040fe200078e18ff */
[----:B------:R-:W-:-:S02]  /*1770*/  IMAD R28, R0, 0x18, R23 ;  /* 0x00000018001c7824 */ /* 0x000fc400078e0217 */
[----:B---3--:R-:W-:-:S04]  /*1780*/  IMAD.WIDE R20, R24, 0x8, R14 ;  /* 0x0000000818147825 */ /* 0x008fc800078e020e */
[C---:B------:R-:W-:Y:S01]  /*1790*/  IMAD R24, R0.reuse, 0x8000, R24 ;  /* 0x0000800000187824 */ /* 0x040fe200078e0218 */
[----:B--2---:R-:W-:Y:S04]  /*17a0*/  STG.E.64 desc[UR6][R20.64], R18 ;  /* 0x0000001214007986 */ /* 0x004fe8000c101b06 */
[----:B------:R2:W3:Y:S02]  /*17b0*/  LDS.64 R18, [R26] ;  /* 0x000000001a127984 */ /* 0x0004e40000000a00 */
[----:B--2---:R-:W-:Y:S01]  /*17c0*/  LEA R26, R0, R23, 0x4 ;  /* 0x00000017001a7211 */ /* 0x004fe200078e20ff */
[----:B------:R-:W-:-:S04]  /*17d0*/  IMAD.WIDE R20, R6, 0x8, R14 ;  /* 0x0000000806147825 */ /* 0x000fc800078e020e */
[C---:B------:R-:W-:Y:S01]  /*17e0*/  IMAD R6, R0.reuse, 0x8000, R6 ;  /* 0x0000800000067824 */ /* 0x040fe200078e0206 */
[----:B----4-:R-:W-:Y:S04]  /*17f0*/  STG.E.64 desc[UR6][R20.64], R16 ;  /* 0x0000001014007986 */ /* 0x010fe8000c101b06 */
[----:B------:R2:W4:Y:S02]  /*1800*/  LDS.64 R16, [R23] ;  /* 0x0000000017107984 */ /* 0x0005240000000a00 */
[C---:B--2---:R-:W-:Y:S02]  /*1810*/  IMAD R23, R0.reuse, 0x20, R23 ;  /* 0x0000002000177824 */ /* 0x044fe400078e0217 */
[----:B------:R-:W-:Y:S01]  /*1820*/  IMAD.WIDE R20, R9, 0x8, R14 ;  /* 0x0000000809147825 */ /* 0x000fe200078e020e */
[----:B------:R-:W-:-:S04]  /*1830*/  LEA R9, R0, R9, 0xf ;  /* 0x0000000900097211 */ /* 0x000fc800078e78ff */
[----:B-1----:R1:W-:Y:S02]  /*1840*/  STG.E.64 desc[UR6][R20.64], R12 ;  /* 0x0000000c14007986 */ /* 0x0023e4000c101b06 */
[----:B-1----:R-:W-:Y:S01]  /*1850*/  IMAD.WIDE R12, R22, 0x8, R14 ;  /* 0x00000008160c7825 */ /* 0x002fe200078e020e */
[----:B------:R-:W-:-:S03]  /*1860*/  LEA R22, R0, R22, 0xf ;  /* 0x0000001600167211 */ /* 0x000fc600078e78ff */
[----:B------:R-:W-:Y:S01]  /*1870*/  IMAD.WIDE R20, R6, 0x8, R14 ;  /* 0x0000000806147825 */ /* 0x000fe200078e020e */
[----:B---3--:R-:W-:Y:S03]  /*1880*/  STG.E.64 desc[UR6][R12.64], R18 ;  /* 0x000000120c007986 */ /* 0x008fe6000c101b06 */
[C---:B------:R-:W-:Y:S01]  /*1890*/  IMAD R6, R0.reuse, 0x8000, R6 ;  /* 0x0000800000067824 */ /* 0x040fe200078e0206 */
[----:B------:R1:W2:Y:S02]  /*18a0*/  LDS.64 R12, [R27] ;  /* 0x000000001b0c7984 */ /* 0x0002a40000000a00 */
[----:B-1----:R-:W-:Y:S02]  /*18b0*/  IMAD R27, R0, 0x4, R8 ;  /* 0x00000004001b7824 */ /* 0x002fe400078e0208 */
[----:B------:R-:W-:Y:S01]  /*18c0*/  IMAD.WIDE R18, R24, 0x8, R14 ;  /* 0x0000000818127825 */ /* 0x000fe200078e020e */
[----:B------:R-:W-:-:S02]  /*18d0*/  LEA R24, R0, R24, 0xf ;  /* 0x0000001800187211 */ /* 0x000fc400078e78ff */
[C---:B------:R-:W-:Y:S02]  /*18e0*/  LEA R8, R0.reuse, R27, 0x2 ;  /* 0x0000001b00087211 */ /* 0x040fe400078e10ff */
[----:B----4-:R-:W-:Y:S04]  /*18f0*/  STG.E.64 desc[UR6][R18.64], R16 ;  /* 0x0000001012007986 */ /* 0x010fe8000c101b06 */
[----:B------:R-:W1:Y:S04]  /*1900*/  LDS.64 R18, [R26] ;  /* 0x000000001a127984 */ /* 0x000e680000000a00 */
[----:B------:R-:W3:Y:S04]  /*1910*/  LDS.64 R16, [R28] ;  /* 0x000000001c107984 */ /* 0x000ee80000000a00 */
[----:B--2---:R2:W-:Y:S02]  /*1920*/  STG.E.64 desc[UR6][R20.64], R12 ;  /* 0x0000000c14007986 */ /* 0x0045e4000c101b06 */
[----:B--2---:R-:W-:Y:S01]  /*1930*/  IMAD.WIDE R12, R9, 0x8, R14 ;  /* 0x00000008090c7825 */ /* 0x004fe200078e020e */
[----:B------:R-:W-:-:S03]  /*1940*/  LEA R9, R0, R9, 0xf ;  /* 0x0000000900097211 */ /* 0x000fc600078e78ff */
[----:B------:R-:W-:Y:S01]  /*1950*/  IMAD.WIDE R14, R22, 0x8, R14 ;  /* 0x00000008160e7825 */ /* 0x000fe200078e020e */
[----:B-1----:R1:W-:Y:S01]  /*1960*/  STG.E.64 desc[UR6][R12.64], R18 ;  /* 0x000000120c007986 */ /* 0x0023e2000c101b06 */
[----:B------:R-:W-:-:S03]  /*1970*/  LEA R22, R0, R22, 0xf ;  /* 0x0000001600167211 */ /* 0x000fc600078e78ff */
[----:B---3--:R1:W-:Y:S04]  /*1980*/  STG.E.64 desc[UR6][R14.64], R16 ;  /* 0x000000100e007986 */ /* 0x0083e8000c101b06 */
.L_x_11:
[----:B------:R-:W-:-:S13]  /*1990*/  ISETP.NE.OR P0, PT, R25, RZ, P0 ;  /* 0x000000ff1900720c */ /* 0x000fda0000705670 */
[----:B------:R-:W-:Y:S05]  /*19a0*/  @!P0 BRA `(.L_x_7) ;  /* 0x0000000000608947 */ /* 0x000fea0003800000 */
.L_x_8:
[----:B--23--:R2:W3:Y:S01]  /*19b0*/  LDS.64 R20, [R23] ;  /* 0x0000000017147984 */ /* 0x00c4e20000000a00 */
[CC--:B------:R-:W-:Y:S01]  /*19c0*/  LEA R26, R0.reuse, R23.reuse, 0x3 ;  /* 0x00000017001a7211 */ /* 0x0c0fe200078e18ff */
[C-C-:B-1----:R-:W-:Y:S01]  /*19d0*/  IMAD R16, R0.reuse, 0x10, R23.reuse ;  /* 0x0000001000107824 */ /* 0x142fe200078e0217 */
[----:B------:R-:W-:Y:S01]  /*19e0*/  IADD3 R25, PT, PT, R25, 0x4, RZ ;  /* 0x0000000419197810 */ /* 0x000fe20007ffe0ff */
[C---:B------:R-:W-:Y:S01]  /*19f0*/  IMAD R14, R0.reuse, 0x18, R23 ;  /* 0x00000018000e7824 */ /* 0x040fe200078e0217 */
[----:B------:R-:W-:Y:S01]  /*1a00*/  LEA R8, R0, R8, 0x2 ;  /* 0x0000000800087211 */ /* 0x000fe200078e10ff */
[----:B------:R-:W1:Y:S01]  /*1a10*/  LDS.64 R18, [R26] ;  /* 0x000000001a127984 */ /* 0x000e620000000a00 */
[----:B0-----:R-:W-:Y:S01]  /*1a20*/  IMAD.WIDE R12, R24, 0x8, R10 ;  /* 0x00000008180c7825 */ /* 0x001fe200078e020a */
[----:B------:R-:W-:Y:S02]  /*1a30*/  ISETP.NE.AND P0, PT, R25, RZ, PT ;  /* 0x000000ff1900720c */ /* 0x000fe40003f05270 */
[----:B------:R-:W0:Y:S01]  /*1a40*/  LDS.64 R16, [R16] ;  /* 0x0000000010107984 */ /* 0x000e220000000a00 */
[C---:B------:R-:W-:Y:S01]  /*1a50*/  IMAD R24, R0.reuse, 0x8000, R24 ;  /* 0x0000800000187824 */ /* 0x040fe200078e0218 */
[----:B--2---:R-:W-:-:S02]  /*1a60*/  LEA R23, R0, R23, 0x5 ;  /* 0x0000001700177211 */ /* 0x004fc400078e28ff */
[----:B------:R-:W2:Y:S04]  /*1a70*/  LDS.64 R14, [R14] ;  /* 0x000000000e0e7984 */ /* 0x000ea80000000a00 */
[----:B---3--:R3:W-:Y:S02]  /*1a80*/  STG.E.64 desc[UR6][R12.64], R20 ;  /* 0x000000140c007986 */ /* 0x0087e4000c101b06 */
[----:B---3--:R-:W-:Y:S01]  /*1a90*/  IMAD.WIDE R12, R6, 0x8, R10 ;  /* 0x00000008060c7825 */ /* 0x008fe200078e020a */
[----:B------:R-:W-:-:S04]  /*1aa0*/  LEA R6, R0, R6, 0xf ;  /* 0x0000000600067211 */ /* 0x000fc800078e78ff */
[----:B-1----:R1:W-:Y:S02]  /*1ab0*/  STG.E.64 desc[UR6][R12.64], R18 ;  /* 0x000000120c007986 */ /* 0x0023e4000c101b06 */
[----:B-1----:R-:W-:Y:S01]  /*1ac0*/  IMAD.WIDE R18, R9, 0x8, R10 ;  /* 0x0000000809127825 */ /* 0x002fe200078e020a */
[----:B------:R-:W-:-:S03]  /*1ad0*/  LEA R9, R0, R9, 0xf ;  /* 0x0000000900097211 */ /* 0x000fc600078e78ff */
[----:B------:R-:W-:Y:S01]  /*1ae0*/  IMAD.WIDE R12, R22, 0x8, R10 ;  /* 0x00000008160c7825 */ /* 0x000fe200078e020a */
[----:B0-----:R3:W-:Y:S03]  /*1af0*/  STG.E.64 desc[UR6][R18.64], R16 ;  /* 0x0000001012007986 */ /* 0x0017e6000c101b06 */
[----:B------:R-:W-:Y:S01]  /*1b00*/  IMAD R22, R0, 0x8000, R22 ;  /* 0x0000800000167824 */ /* 0x000fe200078e0216 */
[----:B--2---:R3:W-:Y:S01]  /*1b10*/  STG.E.64 desc[UR6][R12.64], R14 ;  /* 0x0000000e0c007986 */ /* 0x0047e2000c101b06 */
[----:B------:R-:W-:Y:S05]  /*1b20*/  @P0 BRA `(.L_x_8) ;  /* 0xfffffffc00a00947 */ /* 0x000fea000383ffff */
.L_x_7:
[----:B------:R-:W-:Y:S05]  /*1b30*/  @!P1 EXIT ;  /* 0x000000000000994d */ /* 0x000fea0003800000 */
[----:B------:R-:W5:Y:S01]  /*1b40*/  S2UR UR5, SR_CgaCtaId ;  /* 0x00000000000579c3 */ /* 0x000f620000008800 */
[----:B------:R-:W-:Y:S01]  /*1b50*/  LEA R2, R2, R3, 0x12 ;  /* 0x0000000302027211 */ /* 0x000fe200078e90ff */
[----:B------:R-:W-:Y:S01]  /*1b60*/  UMOV UR4, 0x400 ;  /* 0x0000040000047882 */ /* 0x000fe20000000000 */
[----:B------:R-:W-:-:S03]  /*1b70*/  IADD3 R6, PT, PT, -R7, RZ, RZ ;  /* 0x000000ff07067210 */ /* 0x000fc60007ffe1ff */
[C---:B----4-:R-:W-:Y:S01]  /*1b80*/  IMAD R9, R5.reuse, 0x2000, R2 ;  /* 0x0000200005097824 */ /* 0x050fe200078e0202 */
[----:B------:R-:W-:Y:S01]  /*1b90*/  IADD3 R2, PT, PT, R5, R8, RZ ;  /* 0x0000000805027210 */ /* 0x000fe20007ffe0ff */
[----:B01----:R-:W0:Y:S03]  /*1ba0*/  LDC.64 R10, c[0x0][0x380] ;  /* 0x0000e000ff0a7b82 */ /* 0x003e260000000a00 */
[----:B------:R-:W-:Y:S01]  /*1bb0*/  LEA R5, R8, R9, 0xd ;  /* 0x0000000908057211 */ /* 0x000fe200078e68ff */
[----:B------:R-:W-:-:S03]  /*1bc0*/  IMAD R2, R3, 0x20, R2 ;  /* 0x0000002003027824 */ /* 0x000fc600078e0202 */
[----:B------:R-:W-:Y:S01]  /*1bd0*/  LEA R9, R4, R5, 0x5 ;  /* 0x0000000504097211 */ /* 0x000fe200078e28ff */
[----:B-----5:R-:W-:-:S06]  /*1be0*/  ULEA UR4, UR5, UR4, 0x18 ;  /* 0x0000000405047291 */ /* 0x020fcc000f8ec0ff */
[----:B------:R-:W-:-:S07]  /*1bf0*/  LEA R7, R2, UR4, 0x3 ;  /* 0x0000000402077c11 */ /* 0x000fce000f8e18ff */
.L_x_12:
[----:B-1----:R1:W4:Y:S01]  /*1c00*/  LDS.64 R2, [R7] ;  /* 0x0000000007027984 */ /* 0x0023220000000a00 */
[----:B------:R-:W-:Y:S02]  /*1c10*/  VIADD R6, R6, 0x1 ;  /* 0x0000000106067836 */ /* 0x000fe40000000000 */
[----:B0-----:R-:W-:Y:S01]  /*1c20*/  IMAD.WIDE R4, R9, 0x8, R10 ;  /* 0x0000000809047825 */ /* 0x001fe200078e020a */
[----:B------:R-:W-:Y:S02]  /*1c30*/  LEA R9, R0, R9, 0xd ;  /* 0x0000000900097211 */ /* 0x000fe400078e68ff */
[----:B------:R-:W-:Y:S02]  /*1c40*/  ISETP.NE.AND P0, PT, R6, RZ, PT ;  /* 0x000000ff0600720c */ /* 0x000fe40003f05270 */
[----:B-1----:R-:W-:Y:S01]  /*1c50*/  LEA R7, R0, R7, 0x3 ;  /* 0x0000000700077211 */ /* 0x002fe200078e18ff */
[----:B----4-:R1:W-:Y:S10]  /*1c60*/  STG.E.64 desc[UR6][R4.64], R2 ;  /* 0x0000000204007986 */ /* 0x0103f4000c101b06 */
[----:B------:R-:W-:Y:S05]  /*1c70*/  @P0 BRA `(.L_x_12) ;  /* 0xfffffffc00e00947 */ /* 0x000fea000383ffff */
[----:B------:R-:W-:Y:S05]  /*1c80*/  EXIT ;  /* 0x000000000000794d */ /* 0x000fea0003800000 */
.L_x_13:
[----:B------:R-:W-:-:S00]  /*1c90*/  BRA `(.L_x_13) ;  /* 0xfffffffc00fc7947 */ /* 0x000fc0000383ffff */
[----:B------:R-:W-:-:S00]  /*1ca0*/  NOP ;  /* 0x0000000000007918 */ /* 0x000fc00000000000 */
        /* <DEDUP_REMOVED lines=13> */
.L_x_21:


//--------------------- .text._Z13transpose_gpuPdPKdi --------------------------
	.section	.text._Z13transpose_gpuPdPKdi,"ax",@progbits
	.align	128
        .global         _Z13transpose_gpuPdPKdi
        .type           _Z13transpose_gpuPdPKdi,@function
        .size           _Z13transpose_gpuPdPKdi,(.L_x_22 - _Z13transpose_gpuPdPKdi)
        .other          _Z13transpose_gpuPdPKdi,@"STO_CUDA_ENTRY STV_DEFAULT"
_Z13transpose_gpuPdPKdi:
.text._Z13transpose_gpuPdPKdi:
[----:B------:R-:W-:Y:S08]  /*0000*/  LDC R1, c[0x0][0x37c] ;  /* 0x0000df00ff017b82 */ /* 0x000ff00000000800 */
[----:B------:R-:W0:Y:S01]  /*0010*/  LDC R0, c[0x0][0x390] ;  /* 0x0000e400ff007b82 */ /* 0x000e220000000800 */
[----:B------:R-:W1:Y:S01]  /*0020*/  LDCU UR6, c[0x0][0x370] ;  /* 0x00006e00ff0677ac */ /* 0x000e620008000800 */
[----:B------:R-:W-:Y:S01]  /*0030*/  IMAD.MOV.U32 R23, RZ, RZ, RZ ;  /* 0x000000ffff177224 */ /* 0x000fe200078e00ff */
[----:B------:R-:W2:Y:S01]  /*0040*/  LDCU.64 UR4, c[0x0][0x358] ;  /* 0x00006b00ff0477ac */ /* 0x000ea20008000a00 */
[----:B0-----:R-:W0:Y:S01]  /*0050*/  I2F.U32.RP R5, R0 ;  /* 0x0000000000057306 */ /* 0x001e220000209000 */
[----:B------:R-:W-:-:S02]  /*0060*/  VIMNMX R4, PT, PT, R0, 0x20, !PT ;  /* 0x0000002000047848 */ /* 0x000fc40007fe0100 */
[----:B------:R-:W-:-:S05]  /*0070*/  ISETP.NE.U32.AND P2, PT, R0, RZ, PT ;  /* 0x000000ff0000720c */ /* 0x000fca0003f45070 */
[----:B0-----:R-:W0:Y:S02]  /*0080*/  MUFU.RCP R5, R5 ;  /* 0x0000000500057308 */ /* 0x001e240000001000 */
[----:B0-----:R-:W-:-:S06]  /*0090*/  IADD3 R2, PT, PT, R5, 0xffffffe, RZ ;  /* 0x0ffffffe05027810 */ /* 0x001fcc0007ffe0ff */
[----:B------:R0:W3:Y:S02]  /*00a0*/  F2I.FTZ.U32.TRUNC.NTZ R3, R2 ;  /* 0x0000000200037305 */ /* 0x0000e4000021f000 */
[----:B0-----:R-:W-:Y:S01]  /*00b0*/  HFMA2 R2, -RZ, RZ, 0, 0 ;  /* 0x00000000ff027431 */ /* 0x001fe200000001ff */
[----:B---3--:R-:W-:-:S05]  /*00c0*/  IADD3 R7, PT, PT, RZ, -R3, RZ ;  /* 0x80000003ff077210 */ /* 0x008fca0007ffe0ff */
[----:B------:R-:W-:-:S04]  /*00d0*/  IMAD R7, R7, R0, RZ ;  /* 0x0000000007077224 */ /* 0x000fc800078e02ff */
[----:B------:R-:W-:Y:S01]  /*00e0*/  IMAD.HI.U32 R6, R3, R7, R2 ;  /* 0x0000000703067227 */ /* 0x000fe200078e0002 */
[----:B------:R-:W-:Y:S01]  /*00f0*/  IADD3 R3, PT, PT, R4, -0x1, RZ ;  /* 0xffffffff04037810 */ /* 0x000fe20007ffe0ff */
[----:B------:R-:W0:Y:S04]  /*0100*/  S2R R2, SR_CTAID.X ;  /* 0x0000000000027919 */ /* 0x000e280000002500 */
[----:B------:R-:W-:Y:S01]  /*0110*/  IMAD.HI.U32 R7, R6, R3, RZ ;  /* 0x0000000306077227 */ /* 0x000fe200078e00ff */
[----:B------:R-:W3:Y:S04]  /*0120*/  S2R R4, SR_CTAID.Y ;  /* 0x0000000000047919 */ /* 0x000ee80000002600 */
[----:B------:R-:W-:-:S05]  /*0130*/  IADD3 R5, PT, PT, -R7, RZ, RZ ;  /* 0x000000ff07057210 */ /* 0x000fca0007ffe1ff */
[----:B------:R-:W-:Y:S02]  /*0140*/  IMAD R5, R0, R5, R3 ;  /* 0x0000000500057224 */ /* 0x000fe400078e0203 */
[----:B------:R-:W0:Y:S03]  /*0150*/  S2R R3, SR_TID.X ;  /* 0x0000000000037919 */ /* 0x000e260000002100 */
[----:B------:R-:W-:-:S13]  /*0160*/  ISETP.GE.U32.AND P0, PT, R5, R0, PT ;  /* 0x000000000500720c */ /* 0x000fda0003f06070 */
[----:B------:R-:W-:Y:S01]  /*0170*/  @P0 IMAD.IADD R5, R5, 0x1, -R0 ;  /* 0x0000000105050824 */ /* 0x000fe200078e0a00 */
[----:B------:R-:W-:-:S04]  /*0180*/  @P0 IADD3 R7, PT, PT, R7, 0x1, RZ ;  /* 0x0000000107070810 */ /* 0x000fc80007ffe0ff */
[----:B------:R-:W-:Y:S02]  /*0190*/  ISETP.GE.U32.AND P1, PT, R5, R0, PT ;  /* 0x000000000500720c */ /* 0x000fe40003f26070 */
[----:B------:R-:W4:Y:S01]  /*01a0*/  S2R R5, SR_TID.Y ;  /* 0x0000000000057919 */ /* 0x000f220000002200 */
[----:B0-----:R-:W-:-:S10]  /*01b0*/  LEA R6, R2, R3, 0x5 ;  /* 0x0000000302067211 */ /* 0x001fd400078e28ff */
[----:B------:R-:W-:Y:S02]  /*01c0*/  @P1 IADD3 R7, PT, PT, R7, 0x1, RZ ;  /* 0x0000000107071810 */ /* 0x000fe40007ffe0ff */
[----:B------:R-:W-:Y:S01]  /*01d0*/  @!P2 LOP3.LUT R7, RZ, R0, RZ, 0x33, !PT ;  /* 0x00000000ff07a212 */ /* 0x000fe200078e33ff */
[----:B-1----:R-:W-:-:S03]  /*01e0*/  IMAD R6, R6, UR6, RZ ;  /* 0x0000000606067c24 */ /* 0x002fc6000f8e02ff */
[C---:B------:R-:W-:Y:S02]  /*01f0*/  ISETP.GE.U32.AND P0, PT, R7.reuse, 0x3, PT ;  /* 0x000000030700780c */ /* 0x040fe40003f06070 */
[----:B------:R-:W-:-:S04]  /*0200*/  IADD3 R8, PT, PT, R7, 0x1, RZ ;  /* 0x0000000107087810 */ /* 0x000fc80007ffe0ff */
[----:B------:R-:W-:-:S07]  /*0210*/  LOP3.LUT R7, R8, 0x3, RZ, 0xc0, !PT ;  /* 0x0000000308077812 */ /* 0x000fce00078ec0ff */
[----:B--23--:R-:W-:Y:S05]  /*0220*/  @!P0 BRA `(.L_x_14) ;  /* 0x0000000c00248947 */ /* 0x00cfea0003800000 */
[----:B------:R-:W-:Y:S01]  /*0230*/  LOP3.LUT R9, R8, 0xfffffffc, RZ, 0xc0, !PT ;  /* 0xfffffffc08097812 */ /* 0x000fe200078ec0ff */
[----:B------:R-:W-:Y:S01]  /*0240*/  USHF.L.U32 UR7, UR6, 0x5, URZ ;  /* 0x0000000506077899 */ /* 0x000fe200080006ff */
[----:B----4-:R-:W-:Y:S01]  /*0250*/  LEA R11, R4, R5, 0x5 ;  /* 0x00000005040b7211 */ /* 0x010fe200078e28ff */
[----:B------:R-:W-:Y:S01]  /*0260*/  USHF.L.U32 UR8, UR6, 0x5, URZ ;  /* 0x0000000506087899 */ /* 0x000fe200080006ff */
[----:B------:R-:W-:Y:S01]  /*0270*/  IADD3 R13, PT, PT, R5, R0, RZ ;  /* 0x00000000050d7210 */ /* 0x000fe20007ffe0ff */
[----:B------:R-:W-:Y:S01]  /*0280*/  IMAD.MOV R9, RZ, RZ, -R9 ;  /* 0x000000ffff097224 */ /* 0x000fe200078e0a09 */
[C---:B------:R-:W-:Y:S01]  /*0290*/  LEA R12, R0.reuse, R11, 0x1 ;  /* 0x0000000b000c7211 */ /* 0x040fe200078e08ff */
[----:B------:R-:W-:Y:S01]  /*02a0*/  IMAD R14, R0, 0x3, R11 ;  /* 0x00000003000e7824 */ /* 0x000fe200078e020b */
[----:B------:R-:W-:Y:S01]  /*02b0*/  LEA R10, R4, R13, 0x5 ;  /* 0x0000000d040a7211 */ /* 0x000fe200078e28ff */
[--C-:B------:R-:W-:Y:S01]  /*02c0*/  IMAD R25, R11, UR8, R3.reuse ;  /* 0x000000080b197c24 */ /* 0x100fe2000f8e0203 */
[----:B------:R-:W-:Y:S01]  /*02d0*/  ISETP.GE.AND P0, PT, R9, RZ, PT ;  /* 0x000000ff0900720c */ /* 0x000fe20003f06270 */
[--C-:B------:R-:W-:Y:S01]  /*02e0*/  IMAD R13, R12, UR7, R3.reuse ;  /* 0x000000070c0d7c24 */ /* 0x100fe2000f8e0203 */
[----:B------:R-:W-:Y:S01]  /*02f0*/  LEA R21, R6, R5, 0x5 ;  /* 0x0000000506157211 */ /* 0x000fe200078e28ff */
[--C-:B------:R-:W-:Y:S01]  /*0300*/  IMAD R15, R14, UR8, R3.reuse ;  /* 0x000000080e0f7c24 */ /* 0x100fe2000f8e0203 */
[----:B------:R-:W-:Y:S01]  /*0310*/  MOV R23, RZ ;  /* 0x000000ff00177202 */ /* 0x000fe20000000f00 */
[----:B------:R-:W-:Y:S01]  /*0320*/  IMAD R11, R10, UR7, R3 ;  /* 0x000000070a0b7c24 */ /* 0x000fe2000f8e0203 */
[----:B------:R-:W-:Y:S01]  /*0330*/  LEA R21, R4, R21, 0x5 ;  /* 0x0000001504157211 */ /* 0x000fe200078e28ff */
[----:B------:R-:W-:Y:S01]  /*0340*/  IMAD R8, R0, UR6, RZ ;  /* 0x0000000600087c24 */ /* 0x000fe2000f8e02ff */
[C---:B------:R-:W-:Y:S01]  /*0350*/  LEA R25, R2.reuse, R25, 0x5 ;  /* 0x0000001902197211 */ /* 0x040fe200078e28ff */
[C---:B------:R-:W-:Y:S01]  /*0360*/  IMAD R20, R2.reuse, 0x20, R11 ;  /* 0x0000002002147824 */ /* 0x040fe200078e020b */
[----:B------:R-:W-:-:S02]  /*0370*/  LEA R22, R2, R13, 0x5 ;  /* 0x0000000d02167211 */ /* 0x000fc400078e28ff */
[----:B------:R-:W-:Y:S01]  /*0380*/  LEA R24, R2, R15, 0x5 ;  /* 0x0000000f02187211 */ /* 0x000fe200078e28ff */
[----:B------:R-:W-:Y:S06]  /*0390*/  @P0 BRA `(.L_x_15) ;  /* 0x00000008005c0947 */ /* 0x000fec0003800000 */
[----:B------:R-:W-:Y:S02]  /*03a0*/  IADD3 R10, PT, PT, -R9, RZ, RZ ;  /* 0x000000ff090a7210 */ /* 0x000fe40007ffe1ff */
[----:B------:R-:W-:Y:S02]  /*03b0*/  PLOP3.LUT P0, PT, PT, PT, PT, 0x80, 0x8 ;  /* 0x000000000008781c */ /* 0x000fe40003f0f070 */
[----:B------:R-:W-:-:S13]  /*03c0*/  ISETP.GT.AND P1, PT, R10, 0xc, PT ;  /* 0x0000000c0a00780c */ /* 0x000fda0003f24270 */
[----:B------:R-:W-:Y:S05]  /*03d0*/  @!P1 BRA `(.L_x_16) ;  /* 0x0000000400789947 */ /* 0x000fea0003800000 */
[----:B------:R-:W0:Y:S01]  /*03e0*/  LDC.64 R10, c[0x0][0x380] ;  /* 0x0000e000ff0a7b82 */ /* 0x000e220000000a00 */
[----:B------:R-:W-:-:S07]  /*03f0*/  PLOP3.LUT P0, PT, PT, PT, PT, 0x8, 0x80 ;  /* 0x000000000080781c */ /* 0x000fce0003f0e170 */
[----:B------:R-:W1:Y:S06]  /*0400*/  LDC.64 R12, c[0x0][0x388] ;  /* 0x0000e200ff0c7b82 */ /* 0x000e6c0000000a00 */
.L_x_17:
[----:B-12---:R-:W-:-:S06]  /*0410*/  IMAD.WIDE R16, R25, 0x8, R12 ;  /* 0x0000000819107825 */ /* 0x006fcc00078e020c */
[----:B------:R-:W2:Y:S01]  /*0420*/  LDG.E.64 R16, desc[UR4][R16.64] ;  /* 0x0000000410107981 */ /* 0x000ea2000c1e1b00 */
[----:B0-----:R-:W-:-:S04]  /*0430*/  IMAD.WIDE R18, R21, 0x8, R10 ;  /* 0x0000000815127825 */ /* 0x001fc800078e020a */
[----:B------:R-:W-:Y:S01]  /*0440*/  IMAD.WIDE R14, R20, 0x8, R12 ;  /* 0x00000008140e7825 */ /* 0x000fe200078e020c */
[----:B--2---:R0:W-:Y:S05]  /*0450*/  STG.E.64 desc[UR4][R18.64], R16 ;  /* 0x0000001012007986 */ /* 0x0041ea000c101b04 */
        /* <DEDUP_REMOVED lines=9> */
[----:B------:R-:W-:Y:S01]  /*04f0*/  LEA R25, R8, R25, 0x7 ;  /* 0x0000001908197211 */ /* 0x000fe200078e38ff */
[----:B0-----:R-:W-:-:S04]  /*0500*/  IMAD.WIDE R18, R0, 0x8, R18 ;  /* 0x0000000800127825 */ /* 0x001fc800078e0212 */
[----:B------:R-:W-:Y:S01]  /*0510*/  IMAD.WIDE R16, R25, 0x8, R12 ;  /* 0x0000000819107825 */ /* 0x000fe200078e020c */
[----:B--2---:R0:W-:Y:S04]  /*0520*/  STG.E.64 desc[UR4][R18.64], R14 ;  /* 0x0000000e12007986 */ /* 0x0041e8000c101b04 */
[----:B0-----:R0:W2:Y:S01]  /*0530*/  LDG.E.64 R14, desc[UR4][R16.64] ;  /* 0x00000004100e7981 */ /* 0x0010a2000c1e1b00 */
[----:B------:R-:W-:Y:S01]  /*0540*/  IMAD R21, R0, 0x4, R21 ;  /* 0x0000000400157824 */ /* 0x000fe200078e0215 */
[----:B------:R-:W-:-:S05]  /*0550*/  LEA R20, R8, R20, 0x7 ;  /* 0x0000001408147211 */ /* 0x000fca00078e38ff */
[----:B------:R-:W-:-:S04]  /*0560*/  IMAD.WIDE R18, R20, 0x8, R12 ;  /* 0x0000000814127825 */ /* 0x000fc800078e020c */
[----:B0-----:R-:W-:-:S05]  /*0570*/  IMAD.WIDE R16, R21, 0x8, R10 ;  /* 0x0000000815107825 */ /* 0x001fca00078e020a */
[----:B--2---:R0:W-:Y:S04]  /*0580*/  STG.E.64 desc[UR4][R16.64], R14 ;  /* 0x0000000e10007986 */ /* 0x0041e8000c101b04 */
[----:B0-----:R0:W2:Y:S01]  /*0590*/  LDG.E.64 R14, desc[UR4][R18.64] ;  /* 0x00000004120e7981 */ /* 0x0010a2000c1e1b00 */
[----:B------:R-:W-:Y:S01]  /*05a0*/  LEA R22, R8, R22, 0x7 ;  /* 0x0000001608167211 */ /* 0x000fe200078e38ff */
[----:B------:R-:W-:-:S04]  /*05b0*/  IMAD.WIDE R16, R0, 0x8, R16 ;  /* 0x0000000800107825 */ /* 0x000fc800078e0210 */
[----:B0-----:R-:W-:Y:S01]  /*05c0*/  IMAD.WIDE R18, R22, 0x8, R12 ;  /* 0x0000000816127825 */ /* 0x001fe200078e020c */
        /* <DEDUP_REMOVED lines=10> */
[----:B--2---:R0:W-:Y:S05]  /*0670*/  STG.E.64 desc[UR4][R16.64], R14 ;  /* 0x0000000e10007986 */ /* 0x0041ea000c101b04 */
[----:B------:R-:W2:Y:S01]  /*0680*/  LDG.E.64 R18, desc[UR4][R18.64] ;  /* 0x0000000412127981 */ /* 0x000ea2000c1e1b00 */
[----:B------:R-:W-:Y:S01]  /*0690*/  LEA R21, R0, R21, 0x2 ;  /* 0x0000001500157211 */ /* 0x000fe200078e10ff */
[----:B------:R-:W-:-:S04]  /*06a0*/  IMAD R20, R8, 0x80, R20 ;  /* 0x0000008008147824 */ /* 0x000fc800078e0214 */
[----:B0-----:R-:W-:-:S04]  /*06b0*/  IMAD.WIDE R14, R21, 0x8, R10 ;  /* 0x00000008150e7825 */ /* 0x001fc800078e020a */
[----:B------:R-:W-:Y:S01]  /*06c0*/  IMAD.WIDE R16, R20, 0x8, R12 ;  /* 0x0000000814107825 */ /* 0x000fe200078e020c */
[----:B--2---:R0:W-:Y:S05]  /*06d0*/  STG.E.64 desc[UR4][R14.64], R18 ;  /* 0x000000120e007986 */ /* 0x0041ea000c101b04 */
[----:B------:R-:W2:Y:S01]  /*06e0*/  LDG.E.64 R16, desc[UR4][R16.64] ;  /* 0x0000000410107981 */ /* 0x000ea2000c1e1b00 */
[----:B------:R-:W-:Y:S01]  /*06f0*/  LEA R22, R8, R22, 0x7 ;  /* 0x0000001608167211 */ /* 0x000fe200078e38ff */
        /* <DEDUP_REMOVED lines=14> */
[----:B------:R-:W-:Y:S02]  /*07e0*/  LEA R21, R0, R21, 0x2 ;  /* 0x0000001500157211 */ /* 0x000fe400078e10ff */
[----:B------:R-:W-:-:S03]  /*07f0*/  LEA R20, R8, R20, 0x7 ;  /* 0x0000001408147211 */ /* 0x000fc600078e38ff */
[----:B0-----:R-:W-:-:S04]  /*0800*/  IMAD.WIDE R14, R21, 0x8, R10 ;  /* 0x00000008150e7825 */ /* 0x001fc800078e020a */
[----:B------:R-:W-:Y:S01]  /*0810*/  IMAD.WIDE R16, R20, 0x8, R12 ;  /* 0x0000000814107825 */ /* 0x000fe200078e020c */
[----:B--2---:R0:W-:Y:S05]  /*0820*/  STG.E.64 desc[UR4][R14.64], R18 ;  /* 0x000000120e007986 */ /* 0x0041ea000c101b04 */
[----:B------:R-:W2:Y:S01]  /*0830*/  LDG.E.64 R16, desc[UR4][R16.64] ;  /* 0x0000000410107981 */ /* 0x000ea2000c1e1b00 */
[----:B------:R-:W-:Y:S02]  /*0840*/  IMAD R22, R8, 0x80, R22 ;  /* 0x0000008008167824 */ /* 0x000fe400078e0216 */
[----:B0-----:R-:W-:-:S04]  /*0850*/  IMAD.WIDE R14, R0, 0x8, R14 ;  /* 0x00000008000e7825 */ /* 0x001fc800078e020e */
[----:B------:R-:W-:Y:S01]  /*0860*/  IMAD.WIDE R18, R22, 0x8, R12 ;  /* 0x0000000816127825 */ /* 0x000fe200078e020c */
[----:B--2---:R0:W-:Y:S05]  /*0870*/  STG.E.64 desc[UR4][R14.64], R16 ;  /* 0x000000100e007986 */ /* 0x0041ea000c101b04 */
[----:B------:R-:W2:Y:S01]  /*0880*/  LDG.E.64 R18, desc[UR4][R18.64] ;  /* 0x0000000412127981 */ /* 0x000ea2000c1e1b00 */
[----:B------:R-:W-:Y:S01]  /*0890*/  LEA R24, R8, R24, 0x7 ;  /* 0x0000001808187211 */ /* 0x000fe200078e38ff */
[----:B0-----:R-:W-:-:S04]  /*08a0*/  IMAD.WIDE R14, R0, 0x8, R14 ;  /* 0x00000008000e7825 */ /* 0x001fc800078e020e */
[----:B------:R-:W-:Y:S01]  /*08b0*/  IMAD.WIDE R16, R24, 0x8, R12 ;  /* 0x0000000818107825 */ /* 0x000fe200078e020c */
[----:B------:R-:W-:Y:S01]  /*08c0*/  IADD3 R9, PT, PT, R9, 0x10, RZ ;  /* 0x0000001009097810 */ /* 0x000fe20007ffe0ff */
[----:B--2---:R0:W-:Y:S04]  /*08d0*/  STG.E.64 desc[UR4][R14.64], R18 ;  /* 0x000000120e007986 */ /* 0x0041e8000c101b04 */
[----:B------:R-:W2:Y:S01]  /*08e0*/  LDG.E.64 R16, desc[UR4][R16.64] ;  /* 0x0000000410107981 */ /* 0x000ea2000c1e1b00 */
[----:B------:R-:W-:Y:S02]  /*08f0*/  ISETP.GE.AND P1, PT, R9, -0xc, PT ;  /* 0xfffffff40900780c */ /* 0x000fe40003f26270 */
[----:B------:R-:W-:Y:S02]  /*0900*/  LEA R23, R0, R23, 0x2 ;  /* 0x0000001700177211 */ /* 0x000fe400078e10ff */
[----:B------:R-:W-:-:S02]  /*0910*/  LEA R25, R8, R25, 0x7 ;  /* 0x0000001908197211 */ /* 0x000fc400078e38ff */
[C---:B------:R-:W-:Y:S02]  /*0920*/  LEA R23, R0.reuse, R23, 0x2 ;  /* 0x0000001700177211 */ /* 0x040fe400078e10ff */
[C---:B------:R-:W-:Y:S01]  /*0930*/  LEA R21, R0.reuse, R21, 0x2 ;  /* 0x0000001500157211 */ /* 0x040fe200078e10ff */
[C---:B0-----:R-:W-:Y:S01]  /*0940*/  IMAD.WIDE R14, R0.reuse, 0x8, R14 ;  /* 0x00000008000e7825 */ /* 0x041fe200078e020e */
[----:B------:R-:W-:Y:S02]  /*0950*/  LEA R23, R0, R23, 0x2 ;  /* 0x0000001700177211 */ /* 0x000fe400078e10ff */
[C---:B------:R-:W-:Y:S02]  /*0960*/  LEA R20, R8.reuse, R20, 0x7 ;  /* 0x0000001408147211 */ /* 0x040fe400078e38ff */
[----:B------:R-:W-:Y:S01]  /*0970*/  LEA R22, R8, R22, 0x7 ;  /* 0x0000001608167211 */ /* 0x000fe200078e38ff */
[----:B------:R-:W-:Y:S01]  /*0980*/  IMAD R23, R0, 0x4, R23 ;  /* 0x0000000400177824 */ /* 0x000fe200078e0217 */
[----:B------:R-:W-:Y:S01]  /*0990*/  LEA R24, R8, R24, 0x7 ;  /* 0x0000001808187211 */ /* 0x000fe200078e38ff */
[----:B--2---:R2:W-:Y:S01]  /*09a0*/  STG.E.64 desc[UR4][R14.64], R16 ;  /* 0x000000100e007986 */ /* 0x0045e2000c101b04 */
[----:B------:R-:W-:Y:S05]  /*09b0*/  @!P1 BRA `(.L_x_17) ;  /* 0xfffffff800949947 */ /* 0x000fea000383ffff */
.L_x_16:
[----:B------:R-:W-:-:S05]  /*09c0*/  IMAD.MOV R10, RZ, RZ, -R9 ;  /* 0x000000ffff0a7224 */ /* 0x000fca00078e0a09 */
[----:B------:R-:W-:-:S13]  /*09d0*/  ISETP.GT.AND P1, PT, R10, 0x4, PT ;  /* 0x000000040a00780c */ /* 0x000fda0003f24270 */
[----:B------:R-:W-:Y:S05]  /*09e0*/  @!P1 BRA `(.L_x_18) ;  /* 0x0000000000c09947 */ /* 0x000fea0003800000 */
[----:B------:R-:W0:Y:S08]  /*09f0*/  LDC.64 R10, c[0x0][0x388] ;  /* 0x0000e200ff0a7b82 */ /* 0x000e300000000a00 */
[----:B------:R-:W1:Y:S01]  /*0a00*/  LDC.64 R12, c[0x0][0x380] ;  /* 0x0000e000ff0c7b82 */ /* 0x000e620000000a00 */
[----:B0-----:R-:W-:-:S05]  /*0a10*/  IMAD.WIDE R26, R25, 0x8, R10 ;  /* 0x00000008191a7825 */ /* 0x001fca00078e020a */
[----:B--2---:R-:W2:Y:S01]  /*0a20*/  LDG.E.64 R14, desc[UR4][R26.64] ;  /* 0x000000041a0e7981 */ /* 0x004ea2000c1e1b00 */
[----:B------:R-:W-:-:S04]  /*0a30*/  IMAD.WIDE R18, R20, 0x8, R10 ;  /* 0x0000000814127825 */ /* 0x000fc800078e020a */
[----:B-1----:R-:W-:-:S05]  /*0a40*/  IMAD.WIDE R16, R21, 0x8, R12 ;  /* 0x0000000815107825 */ /* 0x002fca00078e020c */
[----:B--2---:R0:W-:Y:S04]  /*0a50*/  STG.E.64 desc[UR4][R16.64], R14 ;  /* 0x0000000e10007986 */ /* 0x0041e8000c101b04 */
        /* <DEDUP_REMOVED lines=25> */
[----:B------:R-:W-:-:S05]  /*0bf0*/  LEA R24, R8, R24, 0x7 ;  /* 0x0000001808187211 */ /* 0x000fca00078e38ff */
[----:B------:R-:W-:-:S04]  /*0c00*/  IMAD.WIDE R10, R24, 0x8, R10 ;  /* 0x00000008180a7825 */ /* 0x000fc800078e020a */
[----:B0-----:R-:W-:-:S05]  /*0c10*/  IMAD.WIDE R16, R0, 0x8, R16 ;  /* 0x0000000800107825 */ /* 0x001fca00078e0210 */
[----:B--2---:R0:W-:Y:S04]  /*0c20*/  STG.E.64 desc[UR4][R16.64], R14 ;  /* 0x0000000e10007986 */ /* 0x0041e8000c101b04 */
[----:B------:R-:W2:Y:S01]  /*0c30*/  LDG.E.64 R10, desc[UR4][R10.64] ;  /* 0x000000040a0a7981 */ /* 0x000ea2000c1e1b00 */
[----:B------:R-:W-:Y:S01]  /*0c40*/  IMAD R23, R0, 0x4, R23 ;  /* 0x0000000400177824 */ /* 0x000fe200078e0217 */
[----:B------:R-:W-:Y:S01]  /*0c50*/  PLOP3.LUT P0, PT, PT, PT, PT, 0x8, 0x80 ;  /* 0x000000000080781c */ /* 0x000fe20003f0e170 */
[----:B------:R-:W-:Y:S01]  /*0c60*/  IMAD R24, R8, 0x80, R24 ;  /* 0x0000008008187824 */ /* 0x000fe200078e0218 */
[----:B------:R-:W-:Y:S02]  /*0c70*/  IADD3 R9, PT, PT, R9, 0x8, RZ ;  /* 0x0000000809097810 */ /* 0x000fe40007ffe0ff */
[----:B------:R-:W-:-:S02]  /*0c80*/  LEA R23, R0, R23, 0x2 ;  /* 0x0000001700177211 */ /* 0x000fc400078e10ff */
[----:B------:R-:W-:Y:S01]  /*0c90*/  LEA R25, R8, R25, 0x7 ;  /* 0x0000001908197211 */ /* 0x000fe200078e38ff */
[----:B0-----:R-:W-:Y:S01]  /*0ca0*/  IMAD.WIDE R16, R0, 0x8, R16 ;  /* 0x0000000800107825 */ /* 0x001fe200078e0210 */
[C---:B------:R-:W-:Y:S02]  /*0cb0*/  LEA R20, R8.reuse, R20, 0x7 ;  /* 0x0000001408147211 */ /* 0x040fe400078e38ff */
[----:B------:R-:W-:Y:S02]  /*0cc0*/  LEA R22, R8, R22, 0x7 ;  /* 0x0000001608167211 */ /* 0x000fe400078e38ff */
[----:B------:R-:W-:Y:S01]  /*0cd0*/  LEA R21, R0, R21, 0x2 ;  /* 0x0000001500157211 */ /* 0x000fe200078e10ff */
[----:B--2---:R0:W-:Y:S06]  /*0ce0*/  STG.E.64 desc[UR4][R16.64], R10 ;  /* 0x0000000a10007986 */ /* 0x0041ec000c101b04 */
.L_x_18:
[----:B------:R-:W-:-:S13]  /*0cf0*/  ISETP.NE.OR P0, PT, R9, RZ, P0 ;  /* 0x000000ff0900720c */ /* 0x000fda0000705670 */
[----:B------:R-:W-:Y:S05]  /*0d00*/  @!P0 BRA `(.L_x_14) ;  /* 0x00000000006c8947 */ /* 0x000fea0003800000 */
.L_x_15:
[----:B-12---:R-:W0:Y:S08]  /*0d10*/  LDC.64 R14, c[0x0][0x388] ;  /* 0x0000e200ff0e7b82 */ /* 0x006e300000000a00 */
[----:B------:R-:W1:Y:S01]  /*0d20*/  LDC.64 R12, c[0x0][0x380] ;  /* 0x0000e000ff0c7b82 */ /* 0x000e620000000a00 */
[----:B0-----:R-:W-:-:S06]  /*0d30*/  IMAD.WIDE R10, R25, 0x8, R14 ;  /* 0x00000008190a7825 */ /* 0x001fcc00078e020e */
[----:B------:R-:W2:Y:S01]  /*0d40*/  LDG.E.64 R10, desc[UR4][R10.64] ;  /* 0x000000040a0a7981 */ /* 0x000ea2000c1e1b00 */
[----:B------:R-:W-:-:S04]  /*0d50*/  IMAD.WIDE R16, R20, 0x8, R14 ;  /* 0x0000000814107825 */ /* 0x000fc800078e020e */
[----:B-1----:R-:W-:-:S05]  /*0d60*/  IMAD.WIDE R12, R21, 0x8, R12 ;  /* 0x00000008150c7825 */ /* 0x002fca00078e020c */
[----:B--2---:R0:W-:Y:S04]  /*0d70*/  STG.E.64 desc[UR4][R12.64], R10 ;  /* 0x0000000a0c007986 */ /* 0x0041e8000c101b04 */
[----:B------:R-:W2:Y:S01]  /*0d80*/  LDG.E.64 R16, desc[UR4][R16.64] ;  /* 0x0000000410107981 */ /* 0x000ea2000c1e1b00 */
[----:B0-----:R-:W-:-:S04]  /*0d90*/  IMAD.WIDE R12, R0, 0x8, R12 ;  /* 0x00000008000c7825 */ /* 0x001fc800078e020c */
[--C-:B------:R-:W-:Y:S01]  /*0da0*/  IMAD.WIDE R10, R22, 0x8, R14.reuse ;  /* 0x00000008160a7825 */ /* 0x100fe200078e020e */
[----:B--2---:R0:W-:Y:S05]  /*0db0*/  STG.E.64 desc[UR4][R12.64], R16 ;  /* 0x000000100c007986 */ /* 0x0041ea000c101b04 */
[----:B------:R-:W2:Y:S01]  /*0dc0*/  LDG.E.64 R10, desc[UR4][R10.64] ;  /* 0x000000040a0a7981 */ /* 0x000ea2000c1e1b00 */
[----:B------:R-:W-:-:S04]  /*0dd0*/  IMAD.WIDE R14, R24, 0x8, R14 ;  /* 0x00000008180e7825 */ /* 0x000fc800078e020e */
[----:B0-----:R-:W-:Y:S01]  /*0de0*/  IMAD.WIDE R12, R0, 0x8, R12 ;  /* 0x00000008000c7825 */ /* 0x001fe200078e020c */
[----:B------:R-:W-:-:S04]  /*0df0*/  IADD3 R9, PT, PT, R9, 0x4, RZ ;  /* 0x0000000409097810 */ /* 0x000fc80007ffe0ff */
[----:B--2---:R0:W-:Y:S04]  /*0e00*/  STG.E.64 desc[UR4][R12.64], R10 ;  /* 0x0000000a0c007986 */ /* 0x0041e8000c101b04 */
[----:B------:R-:W2:Y:S01]  /*0e10*/  LDG.E.64 R14, desc[UR4][R14.64] ;  /* 0x000000040e0e7981 */ /* 0x000ea2000c1e1b00 */
[----:B------:R-:W-:Y:S01]  /*0e20*/  ISETP.NE.AND P0, PT, R9, RZ, PT ;  /* 0x000000ff0900720c */ /* 0x000fe20003f05270 */
[----:B------:R-:W-:Y:S01]  /*0e30*/  IMAD R24, R8, 0x80, R24 ;  /* 0x0000008008187824 */ /* 0x000fe200078e0218 */
[----:B------:R-:W-:Y:S02]  /*0e40*/  LEA R23, R0, R23, 0x2 ;  /* 0x0000001700177211 */ /* 0x000fe400078e10ff */
[C---:B------:R-:W-:Y:S02]  /*0e50*/  LEA R20, R8.reuse, R20, 0x7 ;  /* 0x0000001408147211 */ /* 0x040fe400078e38ff */
[----:B------:R-:W-:-:S02]  /*0e60*/  LEA R22, R8, R22, 0x7 ;  /* 0x0000001608167211 */ /* 0x000fc400078e38ff */
[----:B------:R-:W-:Y:S01]  /*0e70*/  LEA R25, R8, R25, 0x7 ;  /* 0x0000001908197211 */ /* 0x000fe200078e38ff */
[C---:B0-----:R-:W-:Y:S01]  /*0e80*/  IMAD.WIDE R12, R0.reuse, 0x8, R12 ;  /* 0x00000008000c7825 */ /* 0x041fe200078e020c */
[----:B------:R-:W-:-:S04]  /*0e90*/  LEA R21, R0, R21, 0x2 ;  /* 0x0000001500157211 */ /* 0x000fc800078e10ff */
[----:B--2---:R1:W-:Y:S01]  /*0ea0*/  STG.E.64 desc[UR4][R12.64], R14 ;  /* 0x0000000e0c007986 */ /* 0x0043e2000c101b04 */
[----:B------:R-:W-:Y:S05]  /*0eb0*/  @P0 BRA `(.L_x_15) ;  /* 0xfffffffc00940947 */ /* 0x000fea000383ffff */
.L_x_14:
[----:B------:R-:W-:-:S13]  /*0ec0*/  ISETP.NE.AND P0, PT, R7, RZ, PT ;  /* 0x000000ff0700720c */ /* 0x000fda0003f05270 */
[----:B------:R-:W-:Y:S05]  /*0ed0*/  @!P0 EXIT ;  /* 0x000000000000894d */ /* 0x000fea0003800000 */
[----:B------:R-:W3:Y:S01]  /*0ee0*/  LDC.64 R8, c[0x0][0x380] ;  /* 0x0000e000ff087b82 */ /* 0x000ee20000000a00 */
[----:B----4-:R-:W-:Y:S02]  /*0ef0*/  IADD3 R5, PT, PT, R5, R23, RZ ;  /* 0x0000001705057210 */ /* 0x010fe40007ffe0ff */
[----:B------:R-:W-:Y:S02]  /*0f00*/  IADD3 R7, PT, PT, -R7, RZ, RZ ;  /* 0x000000ff07077210 */ /* 0x000fe40007ffe1ff */
[----:B------:R-:W-:-:S03]  /*0f10*/  LEA R5, R4, R5, 0x5 ;  /* 0x0000000504057211 */ /* 0x000fc600078e28ff */
[----:B0-----:R-:W0:Y:S02]  /*0f20*/  LDC.64 R10, c[0x0][0x388] ;  /* 0x0000e200ff0a7b82 */ /* 0x001e240000000a00 */
[----:B------:R-:W-:Y:S02]  /*0f30*/  IMAD R4, R5, UR6, RZ ;  /* 0x0000000605047c24 */ /* 0x000fe4000f8e02ff */
[----:B-1----:R-:W-:Y:S02]  /*0f40*/  IMAD R13, R6, 0x20, R5 ;  /* 0x00000020060d7824 */ /* 0x002fe400078e0205 */
[----:B------:R-:W-:Y:S01]  /*0f50*/  IMAD R6, R0, UR6, RZ ;  /* 0x0000000600067c24 */ /* 0x000fe2000f8e02ff */
[----:B------:R-:W-:-:S04]  /*0f60*/  LEA R3, R4, R3, 0x5 ;  /* 0x0000000304037211 */ /* 0x000fc800078e28ff */
[----:B--2---:R-:W-:-:S07]  /*0f70*/  LEA R15, R2, R3, 0x5 ;  /* 0x00000003020f7211 */ /* 0x004fce00078e28ff */
.L_x_19:
[----:B01----:R-:W-:-:S06]  /*0f80*/  IMAD.WIDE R4, R15, 0x8, R10 ;  /* 0x000000080f047825 */ /* 0x003fcc00078e020a */
[----:B------:R-:W2:Y:S01]  /*0f90*/  LDG.E.64 R4, desc[UR4][R4.64] ;  /* 0x0000000404047981 */ /* 0x000ea2000c1e1b00 */
[----:B------:R-:W-:Y:S01]  /*0fa0*/  IADD3 R7, PT, PT, R7, 0x1, RZ ;  /* 0x0000000107077810 */ /* 0x000fe20007ffe0ff */
[C---:B---3--:R-:W-:Y:S01]  /*0fb0*/  IMAD.WIDE R2, R13.reuse, 0x8, R8 ;  /* 0x000000080d027825 */ /* 0x048fe200078e0208 */
[----:B------:R-:W-:Y:S02]  /*0fc0*/  IADD3 R13, PT, PT, R13, R0, RZ ;  /* 0x000000000d0d7210 */ /* 0x000fe40007ffe0ff */
[----:B------:R-:W-:Y:S02]  /*0fd0*/  ISETP.NE.AND P0, PT, R7, RZ, PT ;  /* 0x000000ff0700720c */ /* 0x000fe40003f05270 */
[----:B------:R-:W-:Y:S01]  /*0fe0*/  LEA R15, R6, R15, 0x5 ;  /* 0x0000000f060f7211 */ /* 0x000fe200078e28ff */
[----:B--2---:R1:W-:Y:S10]  /*0ff0*/  STG.E.64 desc[UR4][R2.64], R4 ;  /* 0x0000000402007986 */ /* 0x0043f4000c101b04 */
[----:B------:R-:W-:Y:S05]  /*1000*/  @P0 BRA `(.L_x_19) ;  /* 0xfffffffc00dc0947 */ /* 0x000fea000383ffff */
[----:B------:R-:W-:Y:S05]  /*1010*/  EXIT ;  /* 0x000000000000794d */ /* 0x000fea0003800000 */
.L_x_20:
        /* <DEDUP_REMOVED lines=14> */
.L_x_22:


//--------------------- .nv.shared._Z17transpose_gpu_optPdPKdi --------------------------
	.section	.nv.shared._Z17transpose_gpu_optPdPKdi,"aw",@nobits
	.sectionflags	@""
	.align	8
.nv.shared._Z17transpose_gpu_optPdPKdi:
	.zero		9216


//--------------------- .nv.shared.reserved.0     --------------------------
	.section	.nv.shared.reserved.0,"aw",@nobits
	.weak		__nv_reservedSMEM_offset_0_alias
	.size		__nv_reservedSMEM_offset_0_alias, 0, 64
	.other		__nv_reservedSMEM_offset_0_alias,@"STO_CUDA_RESERVED_SHARED STV_DEFAULT"
__nv_reservedSMEM_offset_0_alias:
	.zero		0
	.zero		64


//--------------------- .nv.constant0._Z17transpose_gpu_optPdPKdi --------------------------
	.section	.nv.constant0._Z17transpose_gpu_optPdPKdi,"a",@progbits
	.sectionflags	@""
	.align	4
.nv.constant0._Z17transpose_gpu_optPdPKdi:
	.zero		916


//--------------------- .nv.constant0._Z13transpose_gpuPdPKdi --------------------------
	.section	.nv.constant0._Z13transpose_gpuPdPKdi,"a",@progbits
	.sectionflags	@""
	.align	4
.nv.constant0._Z13transpose_gpuPdPKdi:
	.zero		916


//--------------------- SYMBOLS --------------------------

	.type		.nv.reservedSmem.offset0,@object
	.size		.nv.reservedSmem.offset0,0x4
	.type		.nv.reservedSmem.cap,@object
	.size		.nv.reservedSmem.cap,0x4
